//
// Generated by NVIDIA NVVM Compiler
//
// Compiler Build ID: CL-36424714
// Cuda compilation tools, release 13.0, V13.0.88
// Based on NVVM 20.0.0
//

.version 9.0
.target sm_100
.address_size 64

	// .globl	_Z19linear_forward_cudaiiiPKfS0_S0_Pf

.visible .entry _Z19linear_forward_cudaiiiPKfS0_S0_Pf(
	.param .u32 _Z19linear_forward_cudaiiiPKfS0_S0_Pf_param_0,
	.param .u32 _Z19linear_forward_cudaiiiPKfS0_S0_Pf_param_1,
	.param .u32 _Z19linear_forward_cudaiiiPKfS0_S0_Pf_param_2,
	.param .u64 .ptr .align 1 _Z19linear_forward_cudaiiiPKfS0_S0_Pf_param_3,
	.param .u64 .ptr .align 1 _Z19linear_forward_cudaiiiPKfS0_S0_Pf_param_4,
	.param .u64 .ptr .align 1 _Z19linear_forward_cudaiiiPKfS0_S0_Pf_param_5,
	.param .u64 .ptr .align 1 _Z19linear_forward_cudaiiiPKfS0_S0_Pf_param_6
)
{
	.reg .pred 	%p<13>;
	.reg .b32 	%r<108>;
	.reg .b32 	%f<110>;
	.reg .b64 	%rd<129>;

	ld.param.u32 	%r34, [_Z19linear_forward_cudaiiiPKfS0_S0_Pf_param_0];
	ld.param.u32 	%r32, [_Z19linear_forward_cudaiiiPKfS0_S0_Pf_param_1];
	ld.param.u32 	%r33, [_Z19linear_forward_cudaiiiPKfS0_S0_Pf_param_2];
	ld.param.u64 	%rd5, [_Z19linear_forward_cudaiiiPKfS0_S0_Pf_param_3];
	ld.param.u64 	%rd3, [_Z19linear_forward_cudaiiiPKfS0_S0_Pf_param_4];
	ld.param.u64 	%rd6, [_Z19linear_forward_cudaiiiPKfS0_S0_Pf_param_5];
	ld.param.u64 	%rd4, [_Z19linear_forward_cudaiiiPKfS0_S0_Pf_param_6];
	cvta.to.global.u64 	%rd1, %rd6;
	cvta.to.global.u64 	%rd2, %rd5;
	mov.u32 	%r36, %ctaid.x;
	mov.u32 	%r37, %ntid.x;
	mov.u32 	%r38, %tid.x;
	mad.lo.s32 	%r1, %r36, %r37, %r38;
	mov.u32 	%r39, %ctaid.y;
	mov.u32 	%r40, %ntid.y;
	mov.u32 	%r41, %tid.y;
	mad.lo.s32 	%r42, %r39, %r40, %r41;
	setp.ge.u32 	%p1, %r1, %r32;
	setp.ge.u32 	%p2, %r42, %r34;
	or.pred  	%p3, %p1, %p2;
	@%p3 bra 	$L__BB0_15;
	cvta.to.global.u64 	%rd7, %rd3;
	mul.wide.u32 	%rd8, %r1, 4;
	add.s64 	%rd9, %rd7, %rd8;
	ld.global.f32 	%f109, [%rd9];
	setp.lt.s32 	%p4, %r33, 1;
	@%p4 bra 	$L__BB0_14;
	mul.lo.s32 	%r3, %r33, %r1;
	mul.lo.s32 	%r4, %r33, %r42;
	and.b32  	%r5, %r33, 15;
	setp.lt.u32 	%p5, %r33, 16;
	mov.b32 	%r103, 0;
	@%p5 bra 	$L__BB0_5;
	and.b32  	%r103, %r33, 2147483632;
	neg.s32 	%r101, %r103;
	add.s32 	%r100, %r4, 7;
	add.s32 	%r99, %r3, 7;
$L__BB0_4:
	.pragma "nounroll";
	add.s32 	%r44, %r99, -7;
	mul.wide.u32 	%rd10, %r44, 4;
	add.s64 	%rd11, %rd2, %rd10;
	ld.global.f32 	%f16, [%rd11];
	add.s32 	%r45, %r100, -7;
	mul.wide.u32 	%rd12, %r45, 4;
	add.s64 	%rd13, %rd1, %rd12;
	ld.global.f32 	%f17, [%rd13];
	fma.rn.f32 	%f18, %f16, %f17, %f109;
	add.s32 	%r46, %r99, -6;
	mul.wide.u32 	%rd14, %r46, 4;
	add.s64 	%rd15, %rd2, %rd14;
	ld.global.f32 	%f19, [%rd15];
	add.s32 	%r47, %r100, -6;
	mul.wide.u32 	%rd16, %r47, 4;
	add.s64 	%rd17, %rd1, %rd16;
	ld.global.f32 	%f20, [%rd17];
	fma.rn.f32 	%f21, %f19, %f20, %f18;
	add.s32 	%r48, %r99, -5;
	mul.wide.u32 	%rd18, %r48, 4;
	add.s64 	%rd19, %rd2, %rd18;
	ld.global.f32 	%f22, [%rd19];
	add.s32 	%r49, %r100, -5;
	mul.wide.u32 	%rd20, %r49, 4;
	add.s64 	%rd21, %rd1, %rd20;
	ld.global.f32 	%f23, [%rd21];
	fma.rn.f32 	%f24, %f22, %f23, %f21;
	add.s32 	%r50, %r99, -4;
	mul.wide.u32 	%rd22, %r50, 4;
	add.s64 	%rd23, %rd2, %rd22;
	ld.global.f32 	%f25, [%rd23];
	add.s32 	%r51, %r100, -4;
	mul.wide.u32 	%rd24, %r51, 4;
	add.s64 	%rd25, %rd1, %rd24;
	ld.global.f32 	%f26, [%rd25];
	fma.rn.f32 	%f27, %f25, %f26, %f24;
	add.s32 	%r52, %r99, -3;
	mul.wide.u32 	%rd26, %r52, 4;
	add.s64 	%rd27, %rd2, %rd26;
	ld.global.f32 	%f28, [%rd27];
	add.s32 	%r53, %r100, -3;
	mul.wide.u32 	%rd28, %r53, 4;
	add.s64 	%rd29, %rd1, %rd28;
	ld.global.f32 	%f29, [%rd29];
	fma.rn.f32 	%f30, %f28, %f29, %f27;
	add.s32 	%r54, %r99, -2;
	mul.wide.u32 	%rd30, %r54, 4;
	add.s64 	%rd31, %rd2, %rd30;
	ld.global.f32 	%f31, [%rd31];
	add.s32 	%r55, %r100, -2;
	mul.wide.u32 	%rd32, %r55, 4;
	add.s64 	%rd33, %rd1, %rd32;
	ld.global.f32 	%f32, [%rd33];
	fma.rn.f32 	%f33, %f31, %f32, %f30;
	add.s32 	%r56, %r99, -1;
	mul.wide.u32 	%rd34, %r56, 4;
	add.s64 	%rd35, %rd2, %rd34;
	ld.global.f32 	%f34, [%rd35];
	add.s32 	%r57, %r100, -1;
	mul.wide.u32 	%rd36, %r57, 4;
	add.s64 	%rd37, %rd1, %rd36;
	ld.global.f32 	%f35, [%rd37];
	fma.rn.f32 	%f36, %f34, %f35, %f33;
	add.s32 	%r58, %r99, 8;
	mul.wide.u32 	%rd38, %r99, 4;
	add.s64 	%rd39, %rd2, %rd38;
	ld.global.f32 	%f37, [%rd39];
	add.s32 	%r59, %r100, 8;
	mul.wide.u32 	%rd40, %r100, 4;
	add.s64 	%rd41, %rd1, %rd40;
	ld.global.f32 	%f38, [%rd41];
	fma.rn.f32 	%f39, %f37, %f38, %f36;
	add.s32 	%r60, %r99, 1;
	mul.wide.u32 	%rd42, %r60, 4;
	add.s64 	%rd43, %rd2, %rd42;
	ld.global.f32 	%f40, [%rd43];
	add.s32 	%r61, %r100, 1;
	mul.wide.u32 	%rd44, %r61, 4;
	add.s64 	%rd45, %rd1, %rd44;
	ld.global.f32 	%f41, [%rd45];
	fma.rn.f32 	%f42, %f40, %f41, %f39;
	add.s32 	%r62, %r99, 2;
	mul.wide.u32 	%rd46, %r62, 4;
	add.s64 	%rd47, %rd2, %rd46;
	ld.global.f32 	%f43, [%rd47];
	add.s32 	%r63, %r100, 2;
	mul.wide.u32 	%rd48, %r63, 4;
	add.s64 	%rd49, %rd1, %rd48;
	ld.global.f32 	%f44, [%rd49];
	fma.rn.f32 	%f45, %f43, %f44, %f42;
	add.s32 	%r64, %r99, 3;
	mul.wide.u32 	%rd50, %r64, 4;
	add.s64 	%rd51, %rd2, %rd50;
	ld.global.f32 	%f46, [%rd51];
	add.s32 	%r65, %r100, 3;
	mul.wide.u32 	%rd52, %r65, 4;
	add.s64 	%rd53, %rd1, %rd52;
	ld.global.f32 	%f47, [%rd53];
	fma.rn.f32 	%f48, %f46, %f47, %f45;
	add.s32 	%r66, %r99, 4;
	mul.wide.u32 	%rd54, %r66, 4;
	add.s64 	%rd55, %rd2, %rd54;
	ld.global.f32 	%f49, [%rd55];
	add.s32 	%r67, %r100, 4;
	mul.wide.u32 	%rd56, %r67, 4;
	add.s64 	%rd57, %rd1, %rd56;
	ld.global.f32 	%f50, [%rd57];
	fma.rn.f32 	%f51, %f49, %f50, %f48;
	add.s32 	%r68, %r99, 5;
	mul.wide.u32 	%rd58, %r68, 4;
	add.s64 	%rd59, %rd2, %rd58;
	ld.global.f32 	%f52, [%rd59];
	add.s32 	%r69, %r100, 5;
	mul.wide.u32 	%rd60, %r69, 4;
	add.s64 	%rd61, %rd1, %rd60;
	ld.global.f32 	%f53, [%rd61];
	fma.rn.f32 	%f54, %f52, %f53, %f51;
	add.s32 	%r70, %r99, 6;
	mul.wide.u32 	%rd62, %r70, 4;
	add.s64 	%rd63, %rd2, %rd62;
	ld.global.f32 	%f55, [%rd63];
	add.s32 	%r71, %r100, 6;
	mul.wide.u32 	%rd64, %r71, 4;
	add.s64 	%rd65, %rd1, %rd64;
	ld.global.f32 	%f56, [%rd65];
	fma.rn.f32 	%f57, %f55, %f56, %f54;
	add.s32 	%r72, %r99, 7;
	mul.wide.u32 	%rd66, %r72, 4;
	add.s64 	%rd67, %rd2, %rd66;
	ld.global.f32 	%f58, [%rd67];
	add.s32 	%r73, %r100, 7;
	mul.wide.u32 	%rd68, %r73, 4;
	add.s64 	%rd69, %rd1, %rd68;
	ld.global.f32 	%f59, [%rd69];
	fma.rn.f32 	%f60, %f58, %f59, %f57;
	mul.wide.u32 	%rd70, %r58, 4;
	add.s64 	%rd71, %rd2, %rd70;
	ld.global.f32 	%f61, [%rd71];
	mul.wide.u32 	%rd72, %r59, 4;
	add.s64 	%rd73, %rd1, %rd72;
	ld.global.f32 	%f62, [%rd73];
	fma.rn.f32 	%f109, %f61, %f62, %f60;
	add.s32 	%r101, %r101, 16;
	add.s32 	%r100, %r100, 16;
	add.s32 	%r99, %r99, 16;
	setp.ne.s32 	%p6, %r101, 0;
	@%p6 bra 	$L__BB0_4;
$L__BB0_5:
	setp.eq.s32 	%p7, %r5, 0;
	@%p7 bra 	$L__BB0_14;
	and.b32  	%r17, %r33, 7;
	setp.lt.u32 	%p8, %r5, 8;
	@%p8 bra 	$L__BB0_8;
	add.s32 	%r74, %r103, %r3;
	mul.wide.u32 	%rd74, %r74, 4;
	add.s64 	%rd75, %rd2, %rd74;
	ld.global.f32 	%f64, [%rd75];
	add.s32 	%r75, %r103, %r4;
	mul.wide.u32 	%rd76, %r75, 4;
	add.s64 	%rd77, %rd1, %rd76;
	ld.global.f32 	%f65, [%rd77];
	fma.rn.f32 	%f66, %f64, %f65, %f109;
	add.s32 	%r76, %r74, 1;
	mul.wide.u32 	%rd78, %r76, 4;
	add.s64 	%rd79, %rd2, %rd78;
	ld.global.f32 	%f67, [%rd79];
	add.s32 	%r77, %r75, 1;
	mul.wide.u32 	%rd80, %r77, 4;
	add.s64 	%rd81, %rd1, %rd80;
	ld.global.f32 	%f68, [%rd81];
	fma.rn.f32 	%f69, %f67, %f68, %f66;
	add.s32 	%r78, %r74, 2;
	mul.wide.u32 	%rd82, %r78, 4;
	add.s64 	%rd83, %rd2, %rd82;
	ld.global.f32 	%f70, [%rd83];
	add.s32 	%r79, %r75, 2;
	mul.wide.u32 	%rd84, %r79, 4;
	add.s64 	%rd85, %rd1, %rd84;
	ld.global.f32 	%f71, [%rd85];
	fma.rn.f32 	%f72, %f70, %f71, %f69;
	add.s32 	%r80, %r74, 3;
	mul.wide.u32 	%rd86, %r80, 4;
	add.s64 	%rd87, %rd2, %rd86;
	ld.global.f32 	%f73, [%rd87];
	add.s32 	%r81, %r75, 3;
	mul.wide.u32 	%rd88, %r81, 4;
	add.s64 	%rd89, %rd1, %rd88;
	ld.global.f32 	%f74, [%rd89];
	fma.rn.f32 	%f75, %f73, %f74, %f72;
	add.s32 	%r82, %r74, 4;
	mul.wide.u32 	%rd90, %r82, 4;
	add.s64 	%rd91, %rd2, %rd90;
	ld.global.f32 	%f76, [%rd91];
	add.s32 	%r83, %r75, 4;
	mul.wide.u32 	%rd92, %r83, 4;
	add.s64 	%rd93, %rd1, %rd92;
	ld.global.f32 	%f77, [%rd93];
	fma.rn.f32 	%f78, %f76, %f77, %f75;
	add.s32 	%r84, %r74, 5;
	mul.wide.u32 	%rd94, %r84, 4;
	add.s64 	%rd95, %rd2, %rd94;
	ld.global.f32 	%f79, [%rd95];
	add.s32 	%r85, %r75, 5;
	mul.wide.u32 	%rd96, %r85, 4;
	add.s64 	%rd97, %rd1, %rd96;
	ld.global.f32 	%f80, [%rd97];
	fma.rn.f32 	%f81, %f79, %f80, %f78;
	add.s32 	%r86, %r74, 6;
	mul.wide.u32 	%rd98, %r86, 4;
	add.s64 	%rd99, %rd2, %rd98;
	ld.global.f32 	%f82, [%rd99];
	add.s32 	%r87, %r75, 6;
	mul.wide.u32 	%rd100, %r87, 4;
	add.s64 	%rd101, %rd1, %rd100;
	ld.global.f32 	%f83, [%rd101];
	fma.rn.f32 	%f84, %f82, %f83, %f81;
	add.s32 	%r88, %r74, 7;
	mul.wide.u32 	%rd102, %r88, 4;
	add.s64 	%rd103, %rd2, %rd102;
	ld.global.f32 	%f85, [%rd103];
	add.s32 	%r89, %r75, 7;
	mul.wide.u32 	%rd104, %r89, 4;
	add.s64 	%rd105, %rd1, %rd104;
	ld.global.f32 	%f86, [%rd105];
	fma.rn.f32 	%f109, %f85, %f86, %f84;
	add.s32 	%r103, %r103, 8;
$L__BB0_8:
	setp.eq.s32 	%p9, %r17, 0;
	@%p9 bra 	$L__BB0_14;
	and.b32  	%r20, %r33, 3;
	setp.lt.u32 	%p10, %r17, 4;
	@%p10 bra 	$L__BB0_11;
	add.s32 	%r90, %r103, %r3;
	mul.wide.u32 	%rd106, %r90, 4;
	add.s64 	%rd107, %rd2, %rd106;
	ld.global.f32 	%f88, [%rd107];
	add.s32 	%r91, %r103, %r4;
	mul.wide.u32 	%rd108, %r91, 4;
	add.s64 	%rd109, %rd1, %rd108;
	ld.global.f32 	%f89, [%rd109];
	fma.rn.f32 	%f90, %f88, %f89, %f109;
	add.s32 	%r92, %r90, 1;
	mul.wide.u32 	%rd110, %r92, 4;
	add.s64 	%rd111, %rd2, %rd110;
	ld.global.f32 	%f91, [%rd111];
	add.s32 	%r93, %r91, 1;
	mul.wide.u32 	%rd112, %r93, 4;
	add.s64 	%rd113, %rd1, %rd112;
	ld.global.f32 	%f92, [%rd113];
	fma.rn.f32 	%f93, %f91, %f92, %f90;
	add.s32 	%r94, %r90, 2;
	mul.wide.u32 	%rd114, %r94, 4;
	add.s64 	%rd115, %rd2, %rd114;
	ld.global.f32 	%f94, [%rd115];
	add.s32 	%r95, %r91, 2;
	mul.wide.u32 	%rd116, %r95, 4;
	add.s64 	%rd117, %rd1, %rd116;
	ld.global.f32 	%f95, [%rd117];
	fma.rn.f32 	%f96, %f94, %f95, %f93;
	add.s32 	%r96, %r90, 3;
	mul.wide.u32 	%rd118, %r96, 4;
	add.s64 	%rd119, %rd2, %rd118;
	ld.global.f32 	%f97, [%rd119];
	add.s32 	%r97, %r91, 3;
	mul.wide.u32 	%rd120, %r97, 4;
	add.s64 	%rd121, %rd1, %rd120;
	ld.global.f32 	%f98, [%rd121];
	fma.rn.f32 	%f109, %f97, %f98, %f96;
	add.s32 	%r103, %r103, 4;
$L__BB0_11:
	setp.eq.s32 	%p11, %r20, 0;
	@%p11 bra 	$L__BB0_14;
	add.s32 	%r107, %r103, %r4;
	add.s32 	%r106, %r103, %r3;
	neg.s32 	%r105, %r20;
$L__BB0_13:
	.pragma "nounroll";
	mul.wide.u32 	%rd122, %r106, 4;
	add.s64 	%rd123, %rd2, %rd122;
	ld.global.f32 	%f99, [%rd123];
	mul.wide.u32 	%rd124, %r107, 4;
	add.s64 	%rd125, %rd1, %rd124;
	ld.global.f32 	%f100, [%rd125];
	fma.rn.f32 	%f109, %f99, %f100, %f109;
	add.s32 	%r107, %r107, 1;
	add.s32 	%r106, %r106, 1;
	add.s32 	%r105, %r105, 1;
	setp.ne.s32 	%p12, %r105, 0;
	@%p12 bra 	$L__BB0_13;
$L__BB0_14:
	mad.lo.s32 	%r98, %r32, %r42, %r1;
	cvta.to.global.u64 	%rd126, %rd4;
	mul.wide.u32 	%rd127, %r98, 4;
	add.s64 	%rd128, %rd126, %rd127;
	st.global.f32 	[%rd128], %f109;
$L__BB0_15:
	ret;

}
	// .globl	_Z18dinp_backward_cudaPfPKfS1_iii
.visible .entry _Z18dinp_backward_cudaPfPKfS1_iii(
	.param .u64 .ptr .align 1 _Z18dinp_backward_cudaPfPKfS1_iii_param_0,
	.param .u64 .ptr .align 1 _Z18dinp_backward_cudaPfPKfS1_iii_param_1,
	.param .u64 .ptr .align 1 _Z18dinp_backward_cudaPfPKfS1_iii_param_2,
	.param .u32 _Z18dinp_backward_cudaPfPKfS1_iii_param_3,
	.param .u32 _Z18dinp_backward_cudaPfPKfS1_iii_param_4,
	.param .u32 _Z18dinp_backward_cudaPfPKfS1_iii_param_5
)
{
	.reg .pred 	%p<14>;
	.reg .b32 	%r<43>;
	.reg .b32 	%f<55>;
	.reg .b64 	%rd<53>;

	ld.param.u64 	%rd7, [_Z18dinp_backward_cudaPfPKfS1_iii_param_0];
	ld.param.u64 	%rd8, [_Z18dinp_backward_cudaPfPKfS1_iii_param_1];
	ld.param.u64 	%rd9, [_Z18dinp_backward_cudaPfPKfS1_iii_param_2];
	ld.param.u32 	%r20, [_Z18dinp_backward_cudaPfPKfS1_iii_param_3];
	ld.param.u32 	%r18, [_Z18dinp_backward_cudaPfPKfS1_iii_param_4];
	ld.param.u32 	%r19, [_Z18dinp_backward_cudaPfPKfS1_iii_param_5];
	cvta.to.global.u64 	%rd1, %rd8;
	cvta.to.global.u64 	%rd2, %rd9;
	mov.u32 	%r22, %ctaid.x;
	mov.u32 	%r23, %ntid.x;
	mov.u32 	%r24, %tid.x;
	mad.lo.s32 	%r1, %r22, %r23, %r24;
	mov.u32 	%r25, %ctaid.y;
	mov.u32 	%r26, %ntid.y;
	mov.u32 	%r27, %tid.y;
	mad.lo.s32 	%r28, %r25, %r26, %r27;
	setp.ge.s32 	%p1, %r1, %r18;
	setp.ge.s32 	%p2, %r28, %r20;
	or.pred  	%p3, %p1, %p2;
	setp.lt.s32 	%p4, %r19, 1;
	or.pred  	%p5, %p3, %p4;
	@%p5 bra 	$L__BB1_12;
	cvta.to.global.u64 	%rd10, %rd7;
	mul.lo.s32 	%r3, %r19, %r28;
	mad.lo.s32 	%r30, %r18, %r28, %r1;
	mul.wide.s32 	%rd11, %r30, 4;
	add.s64 	%rd3, %rd10, %rd11;
	ld.global.f32 	%f52, [%rd3];
	and.b32  	%r4, %r19, 7;
	setp.lt.u32 	%p6, %r19, 8;
	mov.b32 	%r41, 0;
	@%p6 bra 	$L__BB1_4;
	and.b32  	%r41, %r19, 2147483640;
	neg.s32 	%r39, %r41;
	shl.b32 	%r7, %r18, 3;
	mul.wide.u32 	%rd12, %r3, 4;
	add.s64 	%rd13, %rd12, %rd1;
	add.s64 	%rd52, %rd13, 16;
	mul.wide.s32 	%rd16, %r18, 4;
	mov.u32 	%r38, %r1;
$L__BB1_3:
	.pragma "nounroll";
	mul.wide.s32 	%rd14, %r38, 4;
	add.s64 	%rd15, %rd2, %rd14;
	ld.global.f32 	%f9, [%rd15];
	ld.global.f32 	%f10, [%rd52+-16];
	fma.rn.f32 	%f11, %f9, %f10, %f52;
	st.global.f32 	[%rd3], %f11;
	add.s64 	%rd17, %rd15, %rd16;
	ld.global.f32 	%f12, [%rd17];
	ld.global.f32 	%f13, [%rd52+-12];
	fma.rn.f32 	%f14, %f12, %f13, %f11;
	st.global.f32 	[%rd3], %f14;
	add.s64 	%rd18, %rd17, %rd16;
	ld.global.f32 	%f15, [%rd18];
	ld.global.f32 	%f16, [%rd52+-8];
	fma.rn.f32 	%f17, %f15, %f16, %f14;
	st.global.f32 	[%rd3], %f17;
	add.s64 	%rd19, %rd18, %rd16;
	ld.global.f32 	%f18, [%rd19];
	ld.global.f32 	%f19, [%rd52+-4];
	fma.rn.f32 	%f20, %f18, %f19, %f17;
	st.global.f32 	[%rd3], %f20;
	add.s64 	%rd20, %rd19, %rd16;
	ld.global.f32 	%f21, [%rd20];
	ld.global.f32 	%f22, [%rd52];
	fma.rn.f32 	%f23, %f21, %f22, %f20;
	st.global.f32 	[%rd3], %f23;
	add.s64 	%rd21, %rd20, %rd16;
	ld.global.f32 	%f24, [%rd21];
	ld.global.f32 	%f25, [%rd52+4];
	fma.rn.f32 	%f26, %f24, %f25, %f23;
	st.global.f32 	[%rd3], %f26;
	add.s64 	%rd22, %rd21, %rd16;
	ld.global.f32 	%f27, [%rd22];
	ld.global.f32 	%f28, [%rd52+8];
	fma.rn.f32 	%f29, %f27, %f28, %f26;
	st.global.f32 	[%rd3], %f29;
	add.s64 	%rd23, %rd22, %rd16;
	ld.global.f32 	%f30, [%rd23];
	ld.global.f32 	%f31, [%rd52+12];
	fma.rn.f32 	%f52, %f30, %f31, %f29;
	st.global.f32 	[%rd3], %f52;
	add.s32 	%r39, %r39, 8;
	add.s32 	%r38, %r38, %r7;
	add.s64 	%rd52, %rd52, 32;
	setp.ne.s32 	%p7, %r39, 0;
	@%p7 bra 	$L__BB1_3;
$L__BB1_4:
	setp.eq.s32 	%p8, %r4, 0;
	@%p8 bra 	$L__BB1_12;
	and.b32  	%r13, %r19, 3;
	setp.lt.u32 	%p9, %r4, 4;
	@%p9 bra 	$L__BB1_7;
	mad.lo.s32 	%r31, %r41, %r18, %r1;
	mul.wide.s32 	%rd24, %r31, 4;
	add.s64 	%rd25, %rd2, %rd24;
	ld.global.f32 	%f32, [%rd25];
	add.s32 	%r32, %r41, %r3;
	mul.wide.u32 	%rd26, %r32, 4;
	add.s64 	%rd27, %rd1, %rd26;
	ld.global.f32 	%f33, [%rd27];
	fma.rn.f32 	%f34, %f32, %f33, %f52;
	st.global.f32 	[%rd3], %f34;
	mul.wide.s32 	%rd28, %r18, 4;
	add.s64 	%rd29, %rd25, %rd28;
	ld.global.f32 	%f35, [%rd29];
	cvt.u64.u32 	%rd30, %r3;
	cvt.u64.u32 	%rd31, %r41;
	add.s64 	%rd32, %rd31, %rd30;
	shl.b64 	%rd33, %rd32, 2;
	add.s64 	%rd34, %rd1, %rd33;
	ld.global.f32 	%f36, [%rd34+4];
	fma.rn.f32 	%f37, %f35, %f36, %f34;
	st.global.f32 	[%rd3], %f37;
	add.s64 	%rd35, %rd29, %rd28;
	ld.global.f32 	%f38, [%rd35];
	ld.global.f32 	%f39, [%rd34+8];
	fma.rn.f32 	%f40, %f38, %f39, %f37;
	st.global.f32 	[%rd3], %f40;
	add.s64 	%rd36, %rd35, %rd28;
	ld.global.f32 	%f41, [%rd36];
	ld.global.f32 	%f42, [%rd34+12];
	fma.rn.f32 	%f52, %f41, %f42, %f40;
	st.global.f32 	[%rd3], %f52;
	add.s32 	%r41, %r41, 4;
$L__BB1_7:
	setp.eq.s32 	%p10, %r13, 0;
	@%p10 bra 	$L__BB1_12;
	setp.eq.s32 	%p11, %r13, 1;
	@%p11 bra 	$L__BB1_10;
	mad.lo.s32 	%r33, %r41, %r18, %r1;
	mul.wide.s32 	%rd37, %r33, 4;
	add.s64 	%rd38, %rd2, %rd37;
	ld.global.f32 	%f43, [%rd38];
	add.s32 	%r34, %r41, %r3;
	mul.wide.u32 	%rd39, %r34, 4;
	add.s64 	%rd40, %rd1, %rd39;
	ld.global.f32 	%f44, [%rd40];
	fma.rn.f32 	%f45, %f43, %f44, %f52;
	st.global.f32 	[%rd3], %f45;
	mul.wide.s32 	%rd41, %r18, 4;
	add.s64 	%rd42, %rd38, %rd41;
	ld.global.f32 	%f46, [%rd42];
	cvt.u64.u32 	%rd43, %r3;
	cvt.u64.u32 	%rd44, %r41;
	add.s64 	%rd45, %rd44, %rd43;
	shl.b64 	%rd46, %rd45, 2;
	add.s64 	%rd47, %rd1, %rd46;
	ld.global.f32 	%f47, [%rd47+4];
	fma.rn.f32 	%f52, %f46, %f47, %f45;
	st.global.f32 	[%rd3], %f52;
	add.s32 	%r41, %r41, 2;
$L__BB1_10:
	and.b32  	%r35, %r19, 1;
	setp.eq.b32 	%p12, %r35, 1;
	not.pred 	%p13, %p12;
	@%p13 bra 	$L__BB1_12;
	mad.lo.s32 	%r36, %r41, %r18, %r1;
	mul.wide.s32 	%rd48, %r36, 4;
	add.s64 	%rd49, %rd2, %rd48;
	ld.global.f32 	%f48, [%rd49];
	add.s32 	%r37, %r41, %r3;
	mul.wide.u32 	%rd50, %r37, 4;
	add.s64 	%rd51, %rd1, %rd50;
	ld.global.f32 	%f49, [%rd51];
	fma.rn.f32 	%f50, %f48, %f49, %f52;
	st.global.f32 	[%rd3], %f50;
$L__BB1_12:
	ret;

}
	// .globl	_Z21dweight_backward_cudaPfS_PKfS1_iii
.visible .entry _Z21dweight_backward_cudaPfS_PKfS1_iii(
	.param .u64 .ptr .align 1 _Z21dweight_backward_cudaPfS_PKfS1_iii_param_0,
	.param .u64 .ptr .align 1 _Z21dweight_backward_cudaPfS_PKfS1_iii_param_1,
	.param .u64 .ptr .align 1 _Z21dweight_backward_cudaPfS_PKfS1_iii_param_2,
	.param .u64 .ptr .align 1 _Z21dweight_backward_cudaPfS_PKfS1_iii_param_3,
	.param .u32 _Z21dweight_backward_cudaPfS_PKfS1_iii_param_4,
	.param .u32 _Z21dweight_backward_cudaPfS_PKfS1_iii_param_5,
	.param .u32 _Z21dweight_backward_cudaPfS_PKfS1_iii_param_6
)
{
	.reg .pred 	%p<28>;
	.reg .b32 	%r<46>;
	.reg .b32 	%f<98>;
	.reg .b64 	%rd<57>;

	ld.param.u64 	%rd30, [_Z21dweight_backward_cudaPfS_PKfS1_iii_param_0];
	ld.param.u64 	%rd31, [_Z21dweight_backward_cudaPfS_PKfS1_iii_param_1];
	ld.param.u64 	%rd32, [_Z21dweight_backward_cudaPfS_PKfS1_iii_param_2];
	ld.param.u64 	%rd33, [_Z21dweight_backward_cudaPfS_PKfS1_iii_param_3];
	ld.param.u32 	%r20, [_Z21dweight_backward_cudaPfS_PKfS1_iii_param_4];
	ld.param.u32 	%r21, [_Z21dweight_backward_cudaPfS_PKfS1_iii_param_5];
	ld.param.u32 	%r23, [_Z21dweight_backward_cudaPfS_PKfS1_iii_param_6];
	cvta.to.global.u64 	%rd1, %rd33;
	cvta.to.global.u64 	%rd2, %rd32;
	mov.u32 	%r24, %ctaid.x;
	mov.u32 	%r25, %ntid.x;
	mov.u32 	%r26, %tid.x;
	mad.lo.s32 	%r1, %r24, %r25, %r26;
	mov.u32 	%r27, %ctaid.y;
	mov.u32 	%r28, %ntid.y;
	mov.u32 	%r29, %tid.y;
	mad.lo.s32 	%r30, %r27, %r28, %r29;
	setp.ge.s32 	%p1, %r1, %r21;
	setp.ge.s32 	%p2, %r30, %r23;
	or.pred  	%p3, %p1, %p2;
	@%p3 bra 	$L__BB2_43;
	setp.lt.s32 	%p4, %r20, 1;
	mov.f32 	%f97, 0f00000000;
	@%p4 bra 	$L__BB2_42;
	cvta.to.global.u64 	%rd34, %rd31;
	mul.wide.u32 	%rd35, %r30, 4;
	add.s64 	%rd3, %rd34, %rd35;
	and.b32  	%r3, %r20, 7;
	setp.lt.u32 	%p5, %r20, 8;
	mov.f32 	%f97, 0f00000000;
	mov.b32 	%r44, 0;
	@%p5 bra 	$L__BB2_21;
	and.b32  	%r44, %r20, 2147483640;
	neg.s32 	%r42, %r44;
	shl.b32 	%r6, %r21, 3;
	shl.b32 	%r7, %r23, 3;
	mov.f32 	%f97, 0f00000000;
	mul.wide.s32 	%rd6, %r23, 4;
	mul.wide.s32 	%rd8, %r21, 4;
	mov.u32 	%r40, %r30;
	mov.u32 	%r41, %r1;
$L__BB2_4:
	.pragma "nounroll";
	setp.ne.s32 	%p6, %r1, 0;
	mul.wide.s32 	%rd36, %r40, 4;
	add.s64 	%rd4, %rd2, %rd36;
	ld.global.f32 	%f2, [%rd4];
	mul.wide.s32 	%rd37, %r41, 4;
	add.s64 	%rd5, %rd1, %rd37;
	ld.global.f32 	%f43, [%rd5];
	fma.rn.f32 	%f3, %f2, %f43, %f97;
	@%p6 bra 	$L__BB2_6;
	ld.global.f32 	%f44, [%rd3];
	add.f32 	%f45, %f2, %f44;
	st.global.f32 	[%rd3], %f45;
$L__BB2_6:
	add.s64 	%rd7, %rd4, %rd6;
	ld.global.f32 	%f4, [%rd7];
	add.s64 	%rd9, %rd5, %rd8;
	ld.global.f32 	%f46, [%rd9];
	fma.rn.f32 	%f5, %f4, %f46, %f3;
	@%p6 bra 	$L__BB2_8;
	ld.global.f32 	%f47, [%rd3];
	add.f32 	%f48, %f4, %f47;
	st.global.f32 	[%rd3], %f48;
$L__BB2_8:
	add.s64 	%rd10, %rd7, %rd6;
	ld.global.f32 	%f6, [%rd10];
	add.s64 	%rd11, %rd9, %rd8;
	ld.global.f32 	%f49, [%rd11];
	fma.rn.f32 	%f7, %f6, %f49, %f5;
	@%p6 bra 	$L__BB2_10;
	ld.global.f32 	%f50, [%rd3];
	add.f32 	%f51, %f6, %f50;
	st.global.f32 	[%rd3], %f51;
$L__BB2_10:
	add.s64 	%rd12, %rd10, %rd6;
	ld.global.f32 	%f8, [%rd12];
	add.s64 	%rd13, %rd11, %rd8;
	ld.global.f32 	%f52, [%rd13];
	fma.rn.f32 	%f9, %f8, %f52, %f7;
	@%p6 bra 	$L__BB2_12;
	ld.global.f32 	%f53, [%rd3];
	add.f32 	%f54, %f8, %f53;
	st.global.f32 	[%rd3], %f54;
$L__BB2_12:
	add.s64 	%rd14, %rd12, %rd6;
	ld.global.f32 	%f10, [%rd14];
	add.s64 	%rd15, %rd13, %rd8;
	ld.global.f32 	%f55, [%rd15];
	fma.rn.f32 	%f11, %f10, %f55, %f9;
	@%p6 bra 	$L__BB2_14;
	ld.global.f32 	%f56, [%rd3];
	add.f32 	%f57, %f10, %f56;
	st.global.f32 	[%rd3], %f57;
$L__BB2_14:
	add.s64 	%rd16, %rd14, %rd6;
	ld.global.f32 	%f12, [%rd16];
	add.s64 	%rd17, %rd15, %rd8;
	ld.global.f32 	%f58, [%rd17];
	fma.rn.f32 	%f13, %f12, %f58, %f11;
	@%p6 bra 	$L__BB2_16;
	ld.global.f32 	%f59, [%rd3];
	add.f32 	%f60, %f12, %f59;
	st.global.f32 	[%rd3], %f60;
$L__BB2_16:
	add.s64 	%rd18, %rd16, %rd6;
	ld.global.f32 	%f14, [%rd18];
	add.s64 	%rd19, %rd17, %rd8;
	ld.global.f32 	%f61, [%rd19];
	fma.rn.f32 	%f15, %f14, %f61, %f13;
	@%p6 bra 	$L__BB2_18;
	ld.global.f32 	%f62, [%rd3];
	add.f32 	%f63, %f14, %f62;
	st.global.f32 	[%rd3], %f63;
$L__BB2_18:
	add.s64 	%rd38, %rd18, %rd6;
	ld.global.f32 	%f16, [%rd38];
	add.s64 	%rd39, %rd19, %rd8;
	ld.global.f32 	%f64, [%rd39];
	fma.rn.f32 	%f97, %f16, %f64, %f15;
	@%p6 bra 	$L__BB2_20;
	ld.global.f32 	%f65, [%rd3];
	add.f32 	%f66, %f16, %f65;
	st.global.f32 	[%rd3], %f66;
$L__BB2_20:
	add.s32 	%r42, %r42, 8;
	add.s32 	%r41, %r41, %r6;
	add.s32 	%r40, %r40, %r7;
	setp.ne.s32 	%p14, %r42, 0;
	@%p14 bra 	$L__BB2_4;
$L__BB2_21:
	setp.eq.s32 	%p15, %r3, 0;
	@%p15 bra 	$L__BB2_42;
	and.b32  	%r15, %r20, 3;
	setp.lt.u32 	%p16, %r3, 4;
	@%p16 bra 	$L__BB2_32;
	setp.ne.s32 	%p17, %r1, 0;
	mad.lo.s32 	%r32, %r44, %r23, %r30;
	mul.wide.s32 	%rd40, %r32, 4;
	add.s64 	%rd20, %rd2, %rd40;
	ld.global.f32 	%f20, [%rd20];
	mad.lo.s32 	%r33, %r44, %r21, %r1;
	mul.wide.s32 	%rd41, %r33, 4;
	add.s64 	%rd21, %rd1, %rd41;
	ld.global.f32 	%f68, [%rd21];
	fma.rn.f32 	%f21, %f20, %f68, %f97;
	@%p17 bra 	$L__BB2_25;
	ld.global.f32 	%f69, [%rd3];
	add.f32 	%f70, %f20, %f69;
	st.global.f32 	[%rd3], %f70;
$L__BB2_25:
	setp.ne.s32 	%p18, %r1, 0;
	mul.wide.s32 	%rd22, %r23, 4;
	add.s64 	%rd23, %rd20, %rd22;
	ld.global.f32 	%f22, [%rd23];
	mul.wide.s32 	%rd24, %r21, 4;
	add.s64 	%rd25, %rd21, %rd24;
	ld.global.f32 	%f71, [%rd25];
	fma.rn.f32 	%f23, %f22, %f71, %f21;
	@%p18 bra 	$L__BB2_27;
	ld.global.f32 	%f72, [%rd3];
	add.f32 	%f73, %f22, %f72;
	st.global.f32 	[%rd3], %f73;
$L__BB2_27:
	add.s64 	%rd26, %rd23, %rd22;
	ld.global.f32 	%f24, [%rd26];
	add.s64 	%rd27, %rd25, %rd24;
	ld.global.f32 	%f74, [%rd27];
	fma.rn.f32 	%f25, %f24, %f74, %f23;
	@%p18 bra 	$L__BB2_29;
	ld.global.f32 	%f75, [%rd3];
	add.f32 	%f76, %f24, %f75;
	st.global.f32 	[%rd3], %f76;
$L__BB2_29:
	add.s64 	%rd42, %rd26, %rd22;
	ld.global.f32 	%f26, [%rd42];
	add.s64 	%rd43, %rd27, %rd24;
	ld.global.f32 	%f77, [%rd43];
	fma.rn.f32 	%f97, %f26, %f77, %f25;
	@%p18 bra 	$L__BB2_31;
	ld.global.f32 	%f78, [%rd3];
	add.f32 	%f79, %f26, %f78;
	st.global.f32 	[%rd3], %f79;
$L__BB2_31:
	add.s32 	%r44, %r44, 4;
$L__BB2_32:
	setp.eq.s32 	%p21, %r15, 0;
	@%p21 bra 	$L__BB2_42;
	setp.eq.s32 	%p22, %r15, 1;
	@%p22 bra 	$L__BB2_39;
	setp.ne.s32 	%p23, %r1, 0;
	mad.lo.s32 	%r34, %r44, %r23, %r30;
	mul.wide.s32 	%rd44, %r34, 4;
	add.s64 	%rd28, %rd2, %rd44;
	ld.global.f32 	%f30, [%rd28];
	mad.lo.s32 	%r35, %r44, %r21, %r1;
	mul.wide.s32 	%rd45, %r35, 4;
	add.s64 	%rd29, %rd1, %rd45;
	ld.global.f32 	%f81, [%rd29];
	fma.rn.f32 	%f31, %f30, %f81, %f97;
	@%p23 bra 	$L__BB2_36;
	ld.global.f32 	%f82, [%rd3];
	add.f32 	%f83, %f30, %f82;
	st.global.f32 	[%rd3], %f83;
$L__BB2_36:
	setp.ne.s32 	%p24, %r1, 0;
	mul.wide.s32 	%rd46, %r23, 4;
	add.s64 	%rd47, %rd28, %rd46;
	ld.global.f32 	%f32, [%rd47];
	mul.wide.s32 	%rd48, %r21, 4;
	add.s64 	%rd49, %rd29, %rd48;
	ld.global.f32 	%f84, [%rd49];
	fma.rn.f32 	%f97, %f32, %f84, %f31;
	@%p24 bra 	$L__BB2_38;
	ld.global.f32 	%f85, [%rd3];
	add.f32 	%f86, %f32, %f85;
	st.global.f32 	[%rd3], %f86;
$L__BB2_38:
	add.s32 	%r44, %r44, 2;
$L__BB2_39:
	and.b32  	%r36, %r20, 1;
	setp.eq.b32 	%p25, %r36, 1;
	not.pred 	%p26, %p25;
	@%p26 bra 	$L__BB2_42;
	setp.ne.s32 	%p27, %r1, 0;
	mad.lo.s32 	%r37, %r44, %r23, %r30;
	mul.wide.s32 	%rd50, %r37, 4;
	add.s64 	%rd51, %rd2, %rd50;
	ld.global.f32 	%f36, [%rd51];
	mad.lo.s32 	%r38, %r44, %r21, %r1;
	mul.wide.s32 	%rd52, %r38, 4;
	add.s64 	%rd53, %rd1, %rd52;
	ld.global.f32 	%f87, [%rd53];
	fma.rn.f32 	%f97, %f36, %f87, %f97;
	@%p27 bra 	$L__BB2_42;
	ld.global.f32 	%f88, [%rd3];
	add.f32 	%f89, %f36, %f88;
	st.global.f32 	[%rd3], %f89;
$L__BB2_42:
	mad.lo.s32 	%r39, %r21, %r30, %r1;
	cvta.to.global.u64 	%rd54, %rd30;
	mul.wide.s32 	%rd55, %r39, 4;
	add.s64 	%rd56, %rd54, %rd55;
	st.global.f32 	[%rd56], %f97;
$L__BB2_43:
	ret;

}
	// .globl	_Z17relu_forward_cudaiiPKfPf
.visible .entry _Z17relu_forward_cudaiiPKfPf(
	.param .u32 _Z17relu_forward_cudaiiPKfPf_param_0,
	.param .u32 _Z17relu_forward_cudaiiPKfPf_param_1,
	.param .u64 .ptr .align 1 _Z17relu_forward_cudaiiPKfPf_param_2,
	.param .u64 .ptr .align 1 _Z17relu_forward_cudaiiPKfPf_param_3
)
{
	.reg .pred 	%p<5>;
	.reg .b32 	%r<14>;
	.reg .b32 	%f<3>;
	.reg .b64 	%rd<8>;

	ld.param.u32 	%r4, [_Z17relu_forward_cudaiiPKfPf_param_0];
	ld.param.u32 	%r5, [_Z17relu_forward_cudaiiPKfPf_param_1];
	ld.param.u64 	%rd1, [_Z17relu_forward_cudaiiPKfPf_param_2];
	ld.param.u64 	%rd2, [_Z17relu_forward_cudaiiPKfPf_param_3];
	mov.u32 	%r6, %ctaid.x;
	mov.u32 	%r7, %ntid.x;
	mov.u32 	%r8, %tid.x;
	mad.lo.s32 	%r1, %r6, %r7, %r8;
	mov.u32 	%r9, %ctaid.y;
	mov.u32 	%r10, %ntid.y;
	mov.u32 	%r11, %tid.y;
	mad.lo.s32 	%r12, %r9, %r10, %r11;
	setp.ge.u32 	%p1, %r1, %r5;
	setp.ge.u32 	%p2, %r12, %r4;
	or.pred  	%p3, %p1, %p2;
	@%p3 bra 	$L__BB3_2;
	cvta.to.global.u64 	%rd3, %rd2;
	cvta.to.global.u64 	%rd4, %rd1;
	mad.lo.s32 	%r13, %r1, %r4, %r12;
	mul.wide.u32 	%rd5, %r13, 4;
	add.s64 	%rd6, %rd4, %rd5;
	ld.global.f32 	%f1, [%rd6];
	setp.ge.f32 	%p4, %f1, 0f00000000;
	selp.f32 	%f2, %f1, 0f00000000, %p4;
	add.s64 	%rd7, %rd3, %rd5;
	st.global.f32 	[%rd7], %f2;
$L__BB3_2:
	ret;

}
	// .globl	_Z18relu_backward_cudaPfPKfS1_ii
.visible .entry _Z18relu_backward_cudaPfPKfS1_ii(
	.param .u64 .ptr .align 1 _Z18relu_backward_cudaPfPKfS1_ii_param_0,
	.param .u64 .ptr .align 1 _Z18relu_backward_cudaPfPKfS1_ii_param_1,
	.param .u64 .ptr .align 1 _Z18relu_backward_cudaPfPKfS1_ii_param_2,
	.param .u32 _Z18relu_backward_cudaPfPKfS1_ii_param_3,
	.param .u32 _Z18relu_backward_cudaPfPKfS1_ii_param_4
)
{
	.reg .pred 	%p<5>;
	.reg .b32 	%r<14>;
	.reg .b32 	%f<6>;
	.reg .b64 	%rd<13>;

	ld.param.u64 	%rd1, [_Z18relu_backward_cudaPfPKfS1_ii_param_0];
	ld.param.u64 	%rd2, [_Z18relu_backward_cudaPfPKfS1_ii_param_1];
	ld.param.u64 	%rd3, [_Z18relu_backward_cudaPfPKfS1_ii_param_2];
	ld.param.u32 	%r5, [_Z18relu_backward_cudaPfPKfS1_ii_param_3];
	ld.param.u32 	%r4, [_Z18relu_backward_cudaPfPKfS1_ii_param_4];
	mov.u32 	%r7, %ctaid.x;
	mov.u32 	%r8, %ntid.x;
	mov.u32 	%r9, %tid.x;
	mad.lo.s32 	%r1, %r7, %r8, %r9;
	mov.u32 	%r10, %ctaid.y;
	mov.u32 	%r11, %ntid.y;
	mov.u32 	%r12, %tid.y;
	mad.lo.s32 	%r13, %r10, %r11, %r12;
	setp.ge.u32 	%p1, %r1, %r4;
	setp.ge.u32 	%p2, %r13, %r5;
	or.pred  	%p3, %p1, %p2;
	@%p3 bra 	$L__BB4_4;
	cvta.to.global.u64 	%rd4, %rd2;
	mad.lo.s32 	%r3, %r4, %r13, %r1;
	mul.wide.u32 	%rd5, %r3, 4;
	add.s64 	%rd6, %rd4, %rd5;
	ld.global.f32 	%f4, [%rd6];
	setp.leu.f32 	%p4, %f4, 0f00000000;
	mov.f32 	%f5, 0f00000000;
	@%p4 bra 	$L__BB4_3;
	cvta.to.global.u64 	%rd7, %rd3;
	add.s64 	%rd9, %rd7, %rd5;
	ld.global.f32 	%f5, [%rd9];
$L__BB4_3:
	cvta.to.global.u64 	%rd10, %rd1;
	add.s64 	%rd12, %rd10, %rd5;
	st.global.f32 	[%rd12], %f5;
$L__BB4_4:
	ret;

}
	// .globl	_Z20softmax_forward_cudaPfS_ii
.visible .entry _Z20softmax_forward_cudaPfS_ii(
	.param .u64 .ptr .align 1 _Z20softmax_forward_cudaPfS_ii_param_0,
	.param .u64 .ptr .align 1 _Z20softmax_forward_cudaPfS_ii_param_1,
	.param .u32 _Z20softmax_forward_cudaPfS_ii_param_2,
	.param .u32 _Z20softmax_forward_cudaPfS_ii_param_3
)
{
	.reg .pred 	%p<58>;
	.reg .b32 	%r<187>;
	.reg .b32 	%f<366>;
	.reg .b64 	%rd<166>;

	ld.param.u64 	%rd3, [_Z20softmax_forward_cudaPfS_ii_param_0];
	ld.param.u64 	%rd4, [_Z20softmax_forward_cudaPfS_ii_param_1];
	ld.param.u32 	%r62, [_Z20softmax_forward_cudaPfS_ii_param_2];
	ld.param.u32 	%r61, [_Z20softmax_forward_cudaPfS_ii_param_3];
	cvta.to.global.u64 	%rd1, %rd4;
	cvta.to.global.u64 	%rd2, %rd3;
	mov.u32 	%r63, %ctaid.x;
	mov.u32 	%r64, %ntid.x;
	mov.u32 	%r65, %tid.x;
	mad.lo.s32 	%r1, %r63, %r64, %r65;
	setp.ge.u32 	%p1, %r1, %r62;
	@%p1 bra 	$L__BB5_39;
	setp.lt.s32 	%p2, %r61, 1;
	mov.f32 	%f356, 0fC61C4000;
	@%p2 bra 	$L__BB5_14;
	mul.lo.s32 	%r2, %r61, %r1;
	and.b32  	%r3, %r61, 15;
	setp.lt.u32 	%p3, %r61, 16;
	mov.f32 	%f356, 0fC61C4000;
	mov.b32 	%r168, 0;
	@%p3 bra 	$L__BB5_5;
	and.b32  	%r168, %r61, 2147483632;
	neg.s32 	%r174, %r168;
	add.s32 	%r173, %r2, 7;
	mov.f32 	%f356, 0fC61C4000;
$L__BB5_4:
	.pragma "nounroll";
	add.s32 	%r67, %r173, -7;
	mul.wide.u32 	%rd5, %r67, 4;
	add.s64 	%rd6, %rd1, %rd5;
	ld.global.f32 	%f30, [%rd6];
	setp.gt.f32 	%p4, %f30, %f356;
	selp.f32 	%f31, %f30, %f356, %p4;
	add.s32 	%r68, %r173, -6;
	mul.wide.u32 	%rd7, %r68, 4;
	add.s64 	%rd8, %rd1, %rd7;
	ld.global.f32 	%f32, [%rd8];
	setp.gt.f32 	%p5, %f32, %f31;
	selp.f32 	%f33, %f32, %f31, %p5;
	add.s32 	%r69, %r173, -5;
	mul.wide.u32 	%rd9, %r69, 4;
	add.s64 	%rd10, %rd1, %rd9;
	ld.global.f32 	%f34, [%rd10];
	setp.gt.f32 	%p6, %f34, %f33;
	selp.f32 	%f35, %f34, %f33, %p6;
	add.s32 	%r70, %r173, -4;
	mul.wide.u32 	%rd11, %r70, 4;
	add.s64 	%rd12, %rd1, %rd11;
	ld.global.f32 	%f36, [%rd12];
	setp.gt.f32 	%p7, %f36, %f35;
	selp.f32 	%f37, %f36, %f35, %p7;
	add.s32 	%r71, %r173, -3;
	mul.wide.u32 	%rd13, %r71, 4;
	add.s64 	%rd14, %rd1, %rd13;
	ld.global.f32 	%f38, [%rd14];
	setp.gt.f32 	%p8, %f38, %f37;
	selp.f32 	%f39, %f38, %f37, %p8;
	add.s32 	%r72, %r173, -2;
	mul.wide.u32 	%rd15, %r72, 4;
	add.s64 	%rd16, %rd1, %rd15;
	ld.global.f32 	%f40, [%rd16];
	setp.gt.f32 	%p9, %f40, %f39;
	selp.f32 	%f41, %f40, %f39, %p9;
	add.s32 	%r73, %r173, -1;
	mul.wide.u32 	%rd17, %r73, 4;
	add.s64 	%rd18, %rd1, %rd17;
	ld.global.f32 	%f42, [%rd18];
	setp.gt.f32 	%p10, %f42, %f41;
	selp.f32 	%f43, %f42, %f41, %p10;
	add.s32 	%r74, %r173, 8;
	mul.wide.u32 	%rd19, %r173, 4;
	add.s64 	%rd20, %rd1, %rd19;
	ld.global.f32 	%f44, [%rd20];
	setp.gt.f32 	%p11, %f44, %f43;
	selp.f32 	%f45, %f44, %f43, %p11;
	add.s32 	%r75, %r173, 1;
	mul.wide.u32 	%rd21, %r75, 4;
	add.s64 	%rd22, %rd1, %rd21;
	ld.global.f32 	%f46, [%rd22];
	setp.gt.f32 	%p12, %f46, %f45;
	selp.f32 	%f47, %f46, %f45, %p12;
	add.s32 	%r76, %r173, 2;
	mul.wide.u32 	%rd23, %r76, 4;
	add.s64 	%rd24, %rd1, %rd23;
	ld.global.f32 	%f48, [%rd24];
	setp.gt.f32 	%p13, %f48, %f47;
	selp.f32 	%f49, %f48, %f47, %p13;
	add.s32 	%r77, %r173, 3;
	mul.wide.u32 	%rd25, %r77, 4;
	add.s64 	%rd26, %rd1, %rd25;
	ld.global.f32 	%f50, [%rd26];
	setp.gt.f32 	%p14, %f50, %f49;
	selp.f32 	%f51, %f50, %f49, %p14;
	add.s32 	%r78, %r173, 4;
	mul.wide.u32 	%rd27, %r78, 4;
	add.s64 	%rd28, %rd1, %rd27;
	ld.global.f32 	%f52, [%rd28];
	setp.gt.f32 	%p15, %f52, %f51;
	selp.f32 	%f53, %f52, %f51, %p15;
	add.s32 	%r79, %r173, 5;
	mul.wide.u32 	%rd29, %r79, 4;
	add.s64 	%rd30, %rd1, %rd29;
	ld.global.f32 	%f54, [%rd30];
	setp.gt.f32 	%p16, %f54, %f53;
	selp.f32 	%f55, %f54, %f53, %p16;
	add.s32 	%r80, %r173, 6;
	mul.wide.u32 	%rd31, %r80, 4;
	add.s64 	%rd32, %rd1, %rd31;
	ld.global.f32 	%f56, [%rd32];
	setp.gt.f32 	%p17, %f56, %f55;
	selp.f32 	%f57, %f56, %f55, %p17;
	add.s32 	%r81, %r173, 7;
	mul.wide.u32 	%rd33, %r81, 4;
	add.s64 	%rd34, %rd1, %rd33;
	ld.global.f32 	%f58, [%rd34];
	setp.gt.f32 	%p18, %f58, %f57;
	selp.f32 	%f59, %f58, %f57, %p18;
	mul.wide.u32 	%rd35, %r74, 4;
	add.s64 	%rd36, %rd1, %rd35;
	ld.global.f32 	%f60, [%rd36];
	setp.gt.f32 	%p19, %f60, %f59;
	selp.f32 	%f356, %f60, %f59, %p19;
	add.s32 	%r174, %r174, 16;
	add.s32 	%r173, %r173, 16;
	setp.eq.s32 	%p20, %r174, 0;
	@%p20 bra 	$L__BB5_5;
	bra.uni 	$L__BB5_4;
$L__BB5_5:
	setp.eq.s32 	%p21, %r3, 0;
	@%p21 bra 	$L__BB5_14;
	and.b32  	%r8, %r61, 7;
	setp.lt.u32 	%p22, %r3, 8;
	@%p22 bra 	$L__BB5_8;
	add.s32 	%r82, %r168, %r2;
	mul.wide.u32 	%rd37, %r82, 4;
	add.s64 	%rd38, %rd1, %rd37;
	ld.global.f32 	%f62, [%rd38];
	setp.gt.f32 	%p23, %f62, %f356;
	selp.f32 	%f63, %f62, %f356, %p23;
	add.s32 	%r83, %r82, 1;
	mul.wide.u32 	%rd39, %r83, 4;
	add.s64 	%rd40, %rd1, %rd39;
	ld.global.f32 	%f64, [%rd40];
	setp.gt.f32 	%p24, %f64, %f63;
	selp.f32 	%f65, %f64, %f63, %p24;
	add.s32 	%r84, %r82, 2;
	mul.wide.u32 	%rd41, %r84, 4;
	add.s64 	%rd42, %rd1, %rd41;
	ld.global.f32 	%f66, [%rd42];
	setp.gt.f32 	%p25, %f66, %f65;
	selp.f32 	%f67, %f66, %f65, %p25;
	add.s32 	%r85, %r82, 3;
	mul.wide.u32 	%rd43, %r85, 4;
	add.s64 	%rd44, %rd1, %rd43;
	ld.global.f32 	%f68, [%rd44];
	setp.gt.f32 	%p26, %f68, %f67;
	selp.f32 	%f69, %f68, %f67, %p26;
	add.s32 	%r86, %r82, 4;
	mul.wide.u32 	%rd45, %r86, 4;
	add.s64 	%rd46, %rd1, %rd45;
	ld.global.f32 	%f70, [%rd46];
	setp.gt.f32 	%p27, %f70, %f69;
	selp.f32 	%f71, %f70, %f69, %p27;
	add.s32 	%r87, %r82, 5;
	mul.wide.u32 	%rd47, %r87, 4;
	add.s64 	%rd48, %rd1, %rd47;
	ld.global.f32 	%f72, [%rd48];
	setp.gt.f32 	%p28, %f72, %f71;
	selp.f32 	%f73, %f72, %f71, %p28;
	add.s32 	%r88, %r82, 6;
	mul.wide.u32 	%rd49, %r88, 4;
	add.s64 	%rd50, %rd1, %rd49;
	ld.global.f32 	%f74, [%rd50];
	setp.gt.f32 	%p29, %f74, %f73;
	selp.f32 	%f75, %f74, %f73, %p29;
	add.s32 	%r89, %r82, 7;
	mul.wide.u32 	%rd51, %r89, 4;
	add.s64 	%rd52, %rd1, %rd51;
	ld.global.f32 	%f76, [%rd52];
	setp.gt.f32 	%p30, %f76, %f75;
	selp.f32 	%f356, %f76, %f75, %p30;
	add.s32 	%r168, %r168, 8;
$L__BB5_8:
	setp.eq.s32 	%p31, %r8, 0;
	@%p31 bra 	$L__BB5_14;
	and.b32  	%r11, %r61, 3;
	setp.lt.u32 	%p32, %r8, 4;
	@%p32 bra 	$L__BB5_11;
	add.s32 	%r90, %r168, %r2;
	mul.wide.u32 	%rd53, %r90, 4;
	add.s64 	%rd54, %rd1, %rd53;
	ld.global.f32 	%f78, [%rd54];
	setp.gt.f32 	%p33, %f78, %f356;
	selp.f32 	%f79, %f78, %f356, %p33;
	add.s32 	%r91, %r90, 1;
	mul.wide.u32 	%rd55, %r91, 4;
	add.s64 	%rd56, %rd1, %rd55;
	ld.global.f32 	%f80, [%rd56];
	setp.gt.f32 	%p34, %f80, %f79;
	selp.f32 	%f81, %f80, %f79, %p34;
	add.s32 	%r92, %r90, 2;
	mul.wide.u32 	%rd57, %r92, 4;
	add.s64 	%rd58, %rd1, %rd57;
	ld.global.f32 	%f82, [%rd58];
	setp.gt.f32 	%p35, %f82, %f81;
	selp.f32 	%f83, %f82, %f81, %p35;
	add.s32 	%r93, %r90, 3;
	mul.wide.u32 	%rd59, %r93, 4;
	add.s64 	%rd60, %rd1, %rd59;
	ld.global.f32 	%f84, [%rd60];
	setp.gt.f32 	%p36, %f84, %f83;
	selp.f32 	%f356, %f84, %f83, %p36;
	add.s32 	%r168, %r168, 4;
$L__BB5_11:
	setp.eq.s32 	%p37, %r11, 0;
	@%p37 bra 	$L__BB5_14;
	add.s32 	%r172, %r168, %r2;
	neg.s32 	%r171, %r11;
$L__BB5_13:
	.pragma "nounroll";
	mul.wide.u32 	%rd61, %r172, 4;
	add.s64 	%rd62, %rd1, %rd61;
	ld.global.f32 	%f85, [%rd62];
	setp.gt.f32 	%p38, %f85, %f356;
	selp.f32 	%f356, %f85, %f356, %p38;
	add.s32 	%r172, %r172, 1;
	add.s32 	%r171, %r171, 1;
	setp.ne.s32 	%p39, %r171, 0;
	@%p39 bra 	$L__BB5_13;
$L__BB5_14:
	setp.lt.s32 	%p40, %r61, 1;
	mov.f32 	%f364, 0f00000000;
	@%p40 bra 	$L__BB5_26;
	mul.lo.s32 	%r20, %r61, %r1;
	and.b32  	%r21, %r61, 7;
	setp.lt.u32 	%p41, %r61, 8;
	mov.f32 	%f364, 0f00000000;
	mov.b32 	%r175, 0;
	@%p41 bra 	$L__BB5_18;
	and.b32  	%r175, %r61, 2147483640;
	neg.s32 	%r179, %r175;
	add.s32 	%r178, %r20, 3;
	mov.f32 	%f364, 0f00000000;
$L__BB5_17:
	.pragma "nounroll";
	add.s32 	%r95, %r178, -3;
	mul.wide.u32 	%rd63, %r95, 4;
	add.s64 	%rd64, %rd1, %rd63;
	ld.global.f32 	%f90, [%rd64];
	sub.f32 	%f91, %f90, %f356;
	fma.rn.f32 	%f92, %f91, 0f3BBB989D, 0f3F000000;
	cvt.sat.f32.f32 	%f93, %f92;
	mov.f32 	%f94, 0f4B400001;
	mov.f32 	%f95, 0f437C0000;
	fma.rm.f32 	%f96, %f93, %f95, %f94;
	add.f32 	%f97, %f96, 0fCB40007F;
	neg.f32 	%f98, %f97;
	fma.rn.f32 	%f99, %f91, 0f3FB8AA3B, %f98;
	fma.rn.f32 	%f100, %f91, 0f32A57060, %f99;
	mov.b32 	%r96, %f96;
	shl.b32 	%r97, %r96, 23;
	mov.b32 	%f101, %r97;
	ex2.approx.ftz.f32 	%f102, %f100;
	mul.f32 	%f103, %f102, %f101;
	add.s64 	%rd65, %rd2, %rd63;
	st.global.f32 	[%rd65], %f103;
	add.f32 	%f104, %f364, %f103;
	add.s32 	%r98, %r178, -2;
	mul.wide.u32 	%rd66, %r98, 4;
	add.s64 	%rd67, %rd1, %rd66;
	ld.global.f32 	%f105, [%rd67];
	sub.f32 	%f106, %f105, %f356;
	fma.rn.f32 	%f107, %f106, 0f3BBB989D, 0f3F000000;
	cvt.sat.f32.f32 	%f108, %f107;
	fma.rm.f32 	%f109, %f108, %f95, %f94;
	add.f32 	%f110, %f109, 0fCB40007F;
	neg.f32 	%f111, %f110;
	fma.rn.f32 	%f112, %f106, 0f3FB8AA3B, %f111;
	fma.rn.f32 	%f113, %f106, 0f32A57060, %f112;
	mov.b32 	%r99, %f109;
	shl.b32 	%r100, %r99, 23;
	mov.b32 	%f114, %r100;
	ex2.approx.ftz.f32 	%f115, %f113;
	mul.f32 	%f116, %f115, %f114;
	add.s64 	%rd68, %rd2, %rd66;
	st.global.f32 	[%rd68], %f116;
	add.f32 	%f117, %f104, %f116;
	add.s32 	%r101, %r178, -1;
	mul.wide.u32 	%rd69, %r101, 4;
	add.s64 	%rd70, %rd1, %rd69;
	ld.global.f32 	%f118, [%rd70];
	sub.f32 	%f119, %f118, %f356;
	fma.rn.f32 	%f120, %f119, 0f3BBB989D, 0f3F000000;
	cvt.sat.f32.f32 	%f121, %f120;
	fma.rm.f32 	%f122, %f121, %f95, %f94;
	add.f32 	%f123, %f122, 0fCB40007F;
	neg.f32 	%f124, %f123;
	fma.rn.f32 	%f125, %f119, 0f3FB8AA3B, %f124;
	fma.rn.f32 	%f126, %f119, 0f32A57060, %f125;
	mov.b32 	%r102, %f122;
	shl.b32 	%r103, %r102, 23;
	mov.b32 	%f127, %r103;
	ex2.approx.ftz.f32 	%f128, %f126;
	mul.f32 	%f129, %f128, %f127;
	add.s64 	%rd71, %rd2, %rd69;
	st.global.f32 	[%rd71], %f129;
	add.f32 	%f130, %f117, %f129;
	add.s32 	%r104, %r178, 4;
	mul.wide.u32 	%rd72, %r178, 4;
	add.s64 	%rd73, %rd1, %rd72;
	ld.global.f32 	%f131, [%rd73];
	sub.f32 	%f132, %f131, %f356;
	fma.rn.f32 	%f133, %f132, 0f3BBB989D, 0f3F000000;
	cvt.sat.f32.f32 	%f134, %f133;
	fma.rm.f32 	%f135, %f134, %f95, %f94;
	add.f32 	%f136, %f135, 0fCB40007F;
	neg.f32 	%f137, %f136;
	fma.rn.f32 	%f138, %f132, 0f3FB8AA3B, %f137;
	fma.rn.f32 	%f139, %f132, 0f32A57060, %f138;
	mov.b32 	%r105, %f135;
	shl.b32 	%r106, %r105, 23;
	mov.b32 	%f140, %r106;
	ex2.approx.ftz.f32 	%f141, %f139;
	mul.f32 	%f142, %f141, %f140;
	add.s64 	%rd74, %rd2, %rd72;
	st.global.f32 	[%rd74], %f142;
	add.f32 	%f143, %f130, %f142;
	add.s32 	%r107, %r178, 1;
	mul.wide.u32 	%rd75, %r107, 4;
	add.s64 	%rd76, %rd1, %rd75;
	ld.global.f32 	%f144, [%rd76];
	sub.f32 	%f145, %f144, %f356;
	fma.rn.f32 	%f146, %f145, 0f3BBB989D, 0f3F000000;
	cvt.sat.f32.f32 	%f147, %f146;
	fma.rm.f32 	%f148, %f147, %f95, %f94;
	add.f32 	%f149, %f148, 0fCB40007F;
	neg.f32 	%f150, %f149;
	fma.rn.f32 	%f151, %f145, 0f3FB8AA3B, %f150;
	fma.rn.f32 	%f152, %f145, 0f32A57060, %f151;
	mov.b32 	%r108, %f148;
	shl.b32 	%r109, %r108, 23;
	mov.b32 	%f153, %r109;
	ex2.approx.ftz.f32 	%f154, %f152;
	mul.f32 	%f155, %f154, %f153;
	add.s64 	%rd77, %rd2, %rd75;
	st.global.f32 	[%rd77], %f155;
	add.f32 	%f156, %f143, %f155;
	add.s32 	%r110, %r178, 2;
	mul.wide.u32 	%rd78, %r110, 4;
	add.s64 	%rd79, %rd1, %rd78;
	ld.global.f32 	%f157, [%rd79];
	sub.f32 	%f158, %f157, %f356;
	fma.rn.f32 	%f159, %f158, 0f3BBB989D, 0f3F000000;
	cvt.sat.f32.f32 	%f160, %f159;
	fma.rm.f32 	%f161, %f160, %f95, %f94;
	add.f32 	%f162, %f161, 0fCB40007F;
	neg.f32 	%f163, %f162;
	fma.rn.f32 	%f164, %f158, 0f3FB8AA3B, %f163;
	fma.rn.f32 	%f165, %f158, 0f32A57060, %f164;
	mov.b32 	%r111, %f161;
	shl.b32 	%r112, %r111, 23;
	mov.b32 	%f166, %r112;
	ex2.approx.ftz.f32 	%f167, %f165;
	mul.f32 	%f168, %f167, %f166;
	add.s64 	%rd80, %rd2, %rd78;
	st.global.f32 	[%rd80], %f168;
	add.f32 	%f169, %f156, %f168;
	add.s32 	%r113, %r178, 3;
	mul.wide.u32 	%rd81, %r113, 4;
	add.s64 	%rd82, %rd1, %rd81;
	ld.global.f32 	%f170, [%rd82];
	sub.f32 	%f171, %f170, %f356;
	fma.rn.f32 	%f172, %f171, 0f3BBB989D, 0f3F000000;
	cvt.sat.f32.f32 	%f173, %f172;
	fma.rm.f32 	%f174, %f173, %f95, %f94;
	add.f32 	%f175, %f174, 0fCB40007F;
	neg.f32 	%f176, %f175;
	fma.rn.f32 	%f177, %f171, 0f3FB8AA3B, %f176;
	fma.rn.f32 	%f178, %f171, 0f32A57060, %f177;
	mov.b32 	%r114, %f174;
	shl.b32 	%r115, %r114, 23;
	mov.b32 	%f179, %r115;
	ex2.approx.ftz.f32 	%f180, %f178;
	mul.f32 	%f181, %f180, %f179;
	add.s64 	%rd83, %rd2, %rd81;
	st.global.f32 	[%rd83], %f181;
	add.f32 	%f182, %f169, %f181;
	mul.wide.u32 	%rd84, %r104, 4;
	add.s64 	%rd85, %rd1, %rd84;
	ld.global.f32 	%f183, [%rd85];
	sub.f32 	%f184, %f183, %f356;
	fma.rn.f32 	%f185, %f184, 0f3BBB989D, 0f3F000000;
	cvt.sat.f32.f32 	%f186, %f185;
	fma.rm.f32 	%f187, %f186, %f95, %f94;
	add.f32 	%f188, %f187, 0fCB40007F;
	neg.f32 	%f189, %f188;
	fma.rn.f32 	%f190, %f184, 0f3FB8AA3B, %f189;
	fma.rn.f32 	%f191, %f184, 0f32A57060, %f190;
	mov.b32 	%r116, %f187;
	shl.b32 	%r117, %r116, 23;
	mov.b32 	%f192, %r117;
	ex2.approx.ftz.f32 	%f193, %f191;
	mul.f32 	%f194, %f193, %f192;
	add.s64 	%rd86, %rd2, %rd84;
	st.global.f32 	[%rd86], %f194;
	add.f32 	%f364, %f182, %f194;
	add.s32 	%r179, %r179, 8;
	add.s32 	%r178, %r178, 8;
	setp.eq.s32 	%p42, %r179, 0;
	@%p42 bra 	$L__BB5_18;
	bra.uni 	$L__BB5_17;
$L__BB5_18:
	setp.eq.s32 	%p43, %r21, 0;
	@%p43 bra 	$L__BB5_26;
	and.b32  	%r30, %r61, 3;
	setp.lt.u32 	%p44, %r21, 4;
	@%p44 bra 	$L__BB5_21;
	add.s32 	%r118, %r175, %r20;
	mul.wide.u32 	%rd87, %r118, 4;
	add.s64 	%rd88, %rd1, %rd87;
	ld.global.f32 	%f196, [%rd88];
	sub.f32 	%f197, %f196, %f356;
	fma.rn.f32 	%f198, %f197, 0f3BBB989D, 0f3F000000;
	cvt.sat.f32.f32 	%f199, %f198;
	mov.f32 	%f200, 0f4B400001;
	mov.f32 	%f201, 0f437C0000;
	fma.rm.f32 	%f202, %f199, %f201, %f200;
	add.f32 	%f203, %f202, 0fCB40007F;
	neg.f32 	%f204, %f203;
	fma.rn.f32 	%f205, %f197, 0f3FB8AA3B, %f204;
	fma.rn.f32 	%f206, %f197, 0f32A57060, %f205;
	mov.b32 	%r119, %f202;
	shl.b32 	%r120, %r119, 23;
	mov.b32 	%f207, %r120;
	ex2.approx.ftz.f32 	%f208, %f206;
	mul.f32 	%f209, %f208, %f207;
	add.s64 	%rd89, %rd2, %rd87;
	st.global.f32 	[%rd89], %f209;
	add.f32 	%f210, %f364, %f209;
	add.s32 	%r121, %r118, 1;
	mul.wide.u32 	%rd90, %r121, 4;
	add.s64 	%rd91, %rd1, %rd90;
	ld.global.f32 	%f211, [%rd91];
	sub.f32 	%f212, %f211, %f356;
	fma.rn.f32 	%f213, %f212, 0f3BBB989D, 0f3F000000;
	cvt.sat.f32.f32 	%f214, %f213;
	fma.rm.f32 	%f215, %f214, %f201, %f200;
	add.f32 	%f216, %f215, 0fCB40007F;
	neg.f32 	%f217, %f216;
	fma.rn.f32 	%f218, %f212, 0f3FB8AA3B, %f217;
	fma.rn.f32 	%f219, %f212, 0f32A57060, %f218;
	mov.b32 	%r122, %f215;
	shl.b32 	%r123, %r122, 23;
	mov.b32 	%f220, %r123;
	ex2.approx.ftz.f32 	%f221, %f219;
	mul.f32 	%f222, %f221, %f220;
	add.s64 	%rd92, %rd2, %rd90;
	st.global.f32 	[%rd92], %f222;
	add.f32 	%f223, %f210, %f222;
	add.s32 	%r124, %r118, 2;
	mul.wide.u32 	%rd93, %r124, 4;
	add.s64 	%rd94, %rd1, %rd93;
	ld.global.f32 	%f224, [%rd94];
	sub.f32 	%f225, %f224, %f356;
	fma.rn.f32 	%f226, %f225, 0f3BBB989D, 0f3F000000;
	cvt.sat.f32.f32 	%f227, %f226;
	fma.rm.f32 	%f228, %f227, %f201, %f200;
	add.f32 	%f229, %f228, 0fCB40007F;
	neg.f32 	%f230, %f229;
	fma.rn.f32 	%f231, %f225, 0f3FB8AA3B, %f230;
	fma.rn.f32 	%f232, %f225, 0f32A57060, %f231;
	mov.b32 	%r125, %f228;
	shl.b32 	%r126, %r125, 23;
	mov.b32 	%f233, %r126;
	ex2.approx.ftz.f32 	%f234, %f232;
	mul.f32 	%f235, %f234, %f233;
	add.s64 	%rd95, %rd2, %rd93;
	st.global.f32 	[%rd95], %f235;
	add.f32 	%f236, %f223, %f235;
	add.s32 	%r127, %r118, 3;
	mul.wide.u32 	%rd96, %r127, 4;
	add.s64 	%rd97, %rd1, %rd96;
	ld.global.f32 	%f237, [%rd97];
	sub.f32 	%f238, %f237, %f356;
	fma.rn.f32 	%f239, %f238, 0f3BBB989D, 0f3F000000;
	cvt.sat.f32.f32 	%f240, %f239;
	fma.rm.f32 	%f241, %f240, %f201, %f200;
	add.f32 	%f242, %f241, 0fCB40007F;
	neg.f32 	%f243, %f242;
	fma.rn.f32 	%f244, %f238, 0f3FB8AA3B, %f243;
	fma.rn.f32 	%f245, %f238, 0f32A57060, %f244;
	mov.b32 	%r128, %f241;
	shl.b32 	%r129, %r128, 23;
	mov.b32 	%f246, %r129;
	ex2.approx.ftz.f32 	%f247, %f245;
	mul.f32 	%f248, %f247, %f246;
	add.s64 	%rd98, %rd2, %rd96;
	st.global.f32 	[%rd98], %f248;
	add.f32 	%f364, %f236, %f248;
	add.s32 	%r175, %r175, 4;
$L__BB5_21:
	setp.eq.s32 	%p45, %r30, 0;
	@%p45 bra 	$L__BB5_26;
	setp.eq.s32 	%p46, %r30, 1;
	@%p46 bra 	$L__BB5_24;
	add.s32 	%r130, %r175, %r20;
	mul.wide.u32 	%rd99, %r130, 4;
	add.s64 	%rd100, %rd1, %rd99;
	ld.global.f32 	%f250, [%rd100];
	sub.f32 	%f251, %f250, %f356;
	fma.rn.f32 	%f252, %f251, 0f3BBB989D, 0f3F000000;
	cvt.sat.f32.f32 	%f253, %f252;
	mov.f32 	%f254, 0f4B400001;
	mov.f32 	%f255, 0f437C0000;
	fma.rm.f32 	%f256, %f253, %f255, %f254;
	add.f32 	%f257, %f256, 0fCB40007F;
	neg.f32 	%f258, %f257;
	fma.rn.f32 	%f259, %f251, 0f3FB8AA3B, %f258;
	fma.rn.f32 	%f260, %f251, 0f32A57060, %f259;
	mov.b32 	%r131, %f256;
	shl.b32 	%r132, %r131, 23;
	mov.b32 	%f261, %r132;
	ex2.approx.ftz.f32 	%f262, %f260;
	mul.f32 	%f263, %f262, %f261;
	add.s64 	%rd101, %rd2, %rd99;
	st.global.f32 	[%rd101], %f263;
	add.f32 	%f264, %f364, %f263;
	add.s32 	%r133, %r130, 1;
	mul.wide.u32 	%rd102, %r133, 4;
	add.s64 	%rd103, %rd1, %rd102;
	ld.global.f32 	%f265, [%rd103];
	sub.f32 	%f266, %f265, %f356;
	fma.rn.f32 	%f267, %f266, 0f3BBB989D, 0f3F000000;
	cvt.sat.f32.f32 	%f268, %f267;
	fma.rm.f32 	%f269, %f268, %f255, %f254;
	add.f32 	%f270, %f269, 0fCB40007F;
	neg.f32 	%f271, %f270;
	fma.rn.f32 	%f272, %f266, 0f3FB8AA3B, %f271;
	fma.rn.f32 	%f273, %f266, 0f32A57060, %f272;
	mov.b32 	%r134, %f269;
	shl.b32 	%r135, %r134, 23;
	mov.b32 	%f274, %r135;
	ex2.approx.ftz.f32 	%f275, %f273;
	mul.f32 	%f276, %f275, %f274;
	add.s64 	%rd104, %rd2, %rd102;
	st.global.f32 	[%rd104], %f276;
	add.f32 	%f364, %f264, %f276;
	add.s32 	%r175, %r175, 2;
$L__BB5_24:
	and.b32  	%r136, %r61, 1;
	setp.eq.b32 	%p47, %r136, 1;
	not.pred 	%p48, %p47;
	@%p48 bra 	$L__BB5_26;
	add.s32 	%r137, %r175, %r20;
	mul.wide.u32 	%rd105, %r137, 4;
	add.s64 	%rd106, %rd1, %rd105;
	ld.global.f32 	%f277, [%rd106];
	sub.f32 	%f278, %f277, %f356;
	fma.rn.f32 	%f279, %f278, 0f3BBB989D, 0f3F000000;
	cvt.sat.f32.f32 	%f280, %f279;
	mov.f32 	%f281, 0f4B400001;
	mov.f32 	%f282, 0f437C0000;
	fma.rm.f32 	%f283, %f280, %f282, %f281;
	add.f32 	%f284, %f283, 0fCB40007F;
	neg.f32 	%f285, %f284;
	fma.rn.f32 	%f286, %f278, 0f3FB8AA3B, %f285;
	fma.rn.f32 	%f287, %f278, 0f32A57060, %f286;
	mov.b32 	%r138, %f283;
	shl.b32 	%r139, %r138, 23;
	mov.b32 	%f288, %r139;
	ex2.approx.ftz.f32 	%f289, %f287;
	mul.f32 	%f290, %f289, %f288;
	add.s64 	%rd107, %rd2, %rd105;
	st.global.f32 	[%rd107], %f290;
	add.f32 	%f364, %f364, %f290;
$L__BB5_26:
	setp.lt.s32 	%p49, %r61, 1;
	@%p49 bra 	$L__BB5_39;
	mul.lo.s32 	%r35, %r61, %r1;
	and.b32  	%r36, %r61, 15;
	setp.lt.u32 	%p50, %r61, 16;
	mov.b32 	%r182, 0;
	@%p50 bra 	$L__BB5_30;
	and.b32  	%r182, %r61, 2147483632;
	neg.s32 	%r181, %r182;
	add.s32 	%r180, %r35, 7;
$L__BB5_29:
	.pragma "nounroll";
	add.s32 	%r141, %r180, -7;
	mul.wide.u32 	%rd108, %r141, 4;
	add.s64 	%rd109, %rd2, %rd108;
	ld.global.f32 	%f291, [%rd109];
	div.rn.f32 	%f292, %f291, %f364;
	st.global.f32 	[%rd109], %f292;
	add.s32 	%r142, %r180, -6;
	mul.wide.u32 	%rd110, %r142, 4;
	add.s64 	%rd111, %rd2, %rd110;
	ld.global.f32 	%f293, [%rd111];
	div.rn.f32 	%f294, %f293, %f364;
	st.global.f32 	[%rd111], %f294;
	add.s32 	%r143, %r180, -5;
	mul.wide.u32 	%rd112, %r143, 4;
	add.s64 	%rd113, %rd2, %rd112;
	ld.global.f32 	%f295, [%rd113];
	div.rn.f32 	%f296, %f295, %f364;
	st.global.f32 	[%rd113], %f296;
	add.s32 	%r144, %r180, -4;
	mul.wide.u32 	%rd114, %r144, 4;
	add.s64 	%rd115, %rd2, %rd114;
	ld.global.f32 	%f297, [%rd115];
	div.rn.f32 	%f298, %f297, %f364;
	st.global.f32 	[%rd115], %f298;
	add.s32 	%r145, %r180, -3;
	mul.wide.u32 	%rd116, %r145, 4;
	add.s64 	%rd117, %rd2, %rd116;
	ld.global.f32 	%f299, [%rd117];
	div.rn.f32 	%f300, %f299, %f364;
	st.global.f32 	[%rd117], %f300;
	add.s32 	%r146, %r180, -2;
	mul.wide.u32 	%rd118, %r146, 4;
	add.s64 	%rd119, %rd2, %rd118;
	ld.global.f32 	%f301, [%rd119];
	div.rn.f32 	%f302, %f301, %f364;
	st.global.f32 	[%rd119], %f302;
	add.s32 	%r147, %r180, -1;
	mul.wide.u32 	%rd120, %r147, 4;
	add.s64 	%rd121, %rd2, %rd120;
	ld.global.f32 	%f303, [%rd121];
	div.rn.f32 	%f304, %f303, %f364;
	st.global.f32 	[%rd121], %f304;
	add.s32 	%r148, %r180, 8;
	mul.wide.u32 	%rd122, %r180, 4;
	add.s64 	%rd123, %rd2, %rd122;
	ld.global.f32 	%f305, [%rd123];
	div.rn.f32 	%f306, %f305, %f364;
	st.global.f32 	[%rd123], %f306;
	add.s32 	%r149, %r180, 1;
	mul.wide.u32 	%rd124, %r149, 4;
	add.s64 	%rd125, %rd2, %rd124;
	ld.global.f32 	%f307, [%rd125];
	div.rn.f32 	%f308, %f307, %f364;
	st.global.f32 	[%rd125], %f308;
	add.s32 	%r150, %r180, 2;
	mul.wide.u32 	%rd126, %r150, 4;
	add.s64 	%rd127, %rd2, %rd126;
	ld.global.f32 	%f309, [%rd127];
	div.rn.f32 	%f310, %f309, %f364;
	st.global.f32 	[%rd127], %f310;
	add.s32 	%r151, %r180, 3;
	mul.wide.u32 	%rd128, %r151, 4;
	add.s64 	%rd129, %rd2, %rd128;
	ld.global.f32 	%f311, [%rd129];
	div.rn.f32 	%f312, %f311, %f364;
	st.global.f32 	[%rd129], %f312;
	add.s32 	%r152, %r180, 4;
	mul.wide.u32 	%rd130, %r152, 4;
	add.s64 	%rd131, %rd2, %rd130;
	ld.global.f32 	%f313, [%rd131];
	div.rn.f32 	%f314, %f313, %f364;
	st.global.f32 	[%rd131], %f314;
	add.s32 	%r153, %r180, 5;
	mul.wide.u32 	%rd132, %r153, 4;
	add.s64 	%rd133, %rd2, %rd132;
	ld.global.f32 	%f315, [%rd133];
	div.rn.f32 	%f316, %f315, %f364;
	st.global.f32 	[%rd133], %f316;
	add.s32 	%r154, %r180, 6;
	mul.wide.u32 	%rd134, %r154, 4;
	add.s64 	%rd135, %rd2, %rd134;
	ld.global.f32 	%f317, [%rd135];
	div.rn.f32 	%f318, %f317, %f364;
	st.global.f32 	[%rd135], %f318;
	add.s32 	%r155, %r180, 7;
	mul.wide.u32 	%rd136, %r155, 4;
	add.s64 	%rd137, %rd2, %rd136;
	ld.global.f32 	%f319, [%rd137];
	div.rn.f32 	%f320, %f319, %f364;
	st.global.f32 	[%rd137], %f320;
	mul.wide.u32 	%rd138, %r148, 4;
	add.s64 	%rd139, %rd2, %rd138;
	ld.global.f32 	%f321, [%rd139];
	div.rn.f32 	%f322, %f321, %f364;
	st.global.f32 	[%rd139], %f322;
	add.s32 	%r181, %r181, 16;
	add.s32 	%r180, %r180, 16;
	setp.ne.s32 	%p51, %r181, 0;
	@%p51 bra 	$L__BB5_29;
$L__BB5_30:
	setp.eq.s32 	%p52, %r36, 0;
	@%p52 bra 	$L__BB5_39;
	and.b32  	%r49, %r61, 7;
	setp.lt.u32 	%p53, %r36, 8;
	@%p53 bra 	$L__BB5_33;
	add.s32 	%r156, %r182, %r35;
	mul.wide.u32 	%rd140, %r156, 4;
	add.s64 	%rd141, %rd2, %rd140;
	ld.global.f32 	%f323, [%rd141];
	div.rn.f32 	%f324, %f323, %f364;
	st.global.f32 	[%rd141], %f324;
	add.s32 	%r157, %r156, 1;
	mul.wide.u32 	%rd142, %r157, 4;
	add.s64 	%rd143, %rd2, %rd142;
	ld.global.f32 	%f325, [%rd143];
	div.rn.f32 	%f326, %f325, %f364;
	st.global.f32 	[%rd143], %f326;
	add.s32 	%r158, %r156, 2;
	mul.wide.u32 	%rd144, %r158, 4;
	add.s64 	%rd145, %rd2, %rd144;
	ld.global.f32 	%f327, [%rd145];
	div.rn.f32 	%f328, %f327, %f364;
	st.global.f32 	[%rd145], %f328;
	add.s32 	%r159, %r156, 3;
	mul.wide.u32 	%rd146, %r159, 4;
	add.s64 	%rd147, %rd2, %rd146;
	ld.global.f32 	%f329, [%rd147];
	div.rn.f32 	%f330, %f329, %f364;
	st.global.f32 	[%rd147], %f330;
	add.s32 	%r160, %r156, 4;
	mul.wide.u32 	%rd148, %r160, 4;
	add.s64 	%rd149, %rd2, %rd148;
	ld.global.f32 	%f331, [%rd149];
	div.rn.f32 	%f332, %f331, %f364;
	st.global.f32 	[%rd149], %f332;
	add.s32 	%r161, %r156, 5;
	mul.wide.u32 	%rd150, %r161, 4;
	add.s64 	%rd151, %rd2, %rd150;
	ld.global.f32 	%f333, [%rd151];
	div.rn.f32 	%f334, %f333, %f364;
	st.global.f32 	[%rd151], %f334;
	add.s32 	%r162, %r156, 6;
	mul.wide.u32 	%rd152, %r162, 4;
	add.s64 	%rd153, %rd2, %rd152;
	ld.global.f32 	%f335, [%rd153];
	div.rn.f32 	%f336, %f335, %f364;
	st.global.f32 	[%rd153], %f336;
	add.s32 	%r163, %r156, 7;
	mul.wide.u32 	%rd154, %r163, 4;
	add.s64 	%rd155, %rd2, %rd154;
	ld.global.f32 	%f337, [%rd155];
	div.rn.f32 	%f338, %f337, %f364;
	st.global.f32 	[%rd155], %f338;
	add.s32 	%r182, %r182, 8;
$L__BB5_33:
	setp.eq.s32 	%p54, %r49, 0;
	@%p54 bra 	$L__BB5_39;
	and.b32  	%r52, %r61, 3;
	setp.lt.u32 	%p55, %r49, 4;
	@%p55 bra 	$L__BB5_36;
	add.s32 	%r164, %r182, %r35;
	mul.wide.u32 	%rd156, %r164, 4;
	add.s64 	%rd157, %rd2, %rd156;
	ld.global.f32 	%f339, [%rd157];
	div.rn.f32 	%f340, %f339, %f364;
	st.global.f32 	[%rd157], %f340;
	add.s32 	%r165, %r164, 1;
	mul.wide.u32 	%rd158, %r165, 4;
	add.s64 	%rd159, %rd2, %rd158;
	ld.global.f32 	%f341, [%rd159];
	div.rn.f32 	%f342, %f341, %f364;
	st.global.f32 	[%rd159], %f342;
	add.s32 	%r166, %r164, 2;
	mul.wide.u32 	%rd160, %r166, 4;
	add.s64 	%rd161, %rd2, %rd160;
	ld.global.f32 	%f343, [%rd161];
	div.rn.f32 	%f344, %f343, %f364;
	st.global.f32 	[%rd161], %f344;
	add.s32 	%r167, %r164, 3;
	mul.wide.u32 	%rd162, %r167, 4;
	add.s64 	%rd163, %rd2, %rd162;
	ld.global.f32 	%f345, [%rd163];
	div.rn.f32 	%f346, %f345, %f364;
	st.global.f32 	[%rd163], %f346;
	add.s32 	%r182, %r182, 4;
$L__BB5_36:
	setp.eq.s32 	%p56, %r52, 0;
	@%p56 bra 	$L__BB5_39;
	add.s32 	%r186, %r182, %r35;
	neg.s32 	%r185, %r52;
$L__BB5_38:
	.pragma "nounroll";
	mul.wide.u32 	%rd164, %r186, 4;
	add.s64 	%rd165, %rd2, %rd164;
	ld.global.f32 	%f347, [%rd165];
	div.rn.f32 	%f348, %f347, %f364;
	st.global.f32 	[%rd165], %f348;
	add.s32 	%r186, %r186, 1;
	add.s32 	%r185, %r185, 1;
	setp.ne.s32 	%p57, %r185, 0;
	@%p57 bra 	$L__BB5_38;
$L__BB5_39:
	ret;

}
	// .globl	_Z25crossentropy_forward_cudaPfS_PKiii
.visible .entry _Z25crossentropy_forward_cudaPfS_PKiii(
	.param .u64 .ptr .align 1 _Z25crossentropy_forward_cudaPfS_PKiii_param_0,
	.param .u64 .ptr .align 1 _Z25crossentropy_forward_cudaPfS_PKiii_param_1,
	.param .u64 .ptr .align 1 _Z25crossentropy_forward_cudaPfS_PKiii_param_2,
	.param .u32 _Z25crossentropy_forward_cudaPfS_PKiii_param_3,
	.param .u32 _Z25crossentropy_forward_cudaPfS_PKiii_param_4
)
{
	.reg .pred 	%p<5>;
	.reg .b32 	%r<13>;
	.reg .b32 	%f<24>;
	.reg .b64 	%rd<12>;

	ld.param.u64 	%rd1, [_Z25crossentropy_forward_cudaPfS_PKiii_param_0];
	ld.param.u64 	%rd2, [_Z25crossentropy_forward_cudaPfS_PKiii_param_1];
	ld.param.u64 	%rd3, [_Z25crossentropy_forward_cudaPfS_PKiii_param_2];
	ld.param.u32 	%r3, [_Z25crossentropy_forward_cudaPfS_PKiii_param_3];
	ld.param.u32 	%r2, [_Z25crossentropy_forward_cudaPfS_PKiii_param_4];
	mov.u32 	%r4, %ctaid.x;
	mov.u32 	%r5, %ntid.x;
	mov.u32 	%r6, %tid.x;
	mad.lo.s32 	%r1, %r4, %r5, %r6;
	setp.ge.u32 	%p1, %r1, %r3;
	@%p1 bra 	$L__BB6_2;
	cvta.to.global.u64 	%rd4, %rd3;
	cvta.to.global.u64 	%rd5, %rd2;
	cvta.to.global.u64 	%rd6, %rd1;
	mul.wide.u32 	%rd7, %r1, 4;
	add.s64 	%rd8, %rd4, %rd7;
	ld.global.u32 	%r7, [%rd8];
	mad.lo.s32 	%r8, %r2, %r1, %r7;
	mul.wide.u32 	%rd9, %r8, 4;
	add.s64 	%rd10, %rd5, %rd9;
	ld.global.f32 	%f1, [%rd10];
	setp.lt.f32 	%p2, %f1, 0f00800000;
	mul.f32 	%f2, %f1, 0f4B000000;
	selp.f32 	%f3, %f2, %f1, %p2;
	selp.f32 	%f4, 0fC1B80000, 0f00000000, %p2;
	mov.b32 	%r9, %f3;
	add.s32 	%r10, %r9, -1059760811;
	and.b32  	%r11, %r10, -8388608;
	sub.s32 	%r12, %r9, %r11;
	mov.b32 	%f5, %r12;
	cvt.rn.f32.s32 	%f6, %r11;
	fma.rn.f32 	%f7, %f6, 0f34000000, %f4;
	add.f32 	%f8, %f5, 0fBF800000;
	fma.rn.f32 	%f9, %f8, 0fBE055027, 0f3E1039F6;
	fma.rn.f32 	%f10, %f9, %f8, 0fBDF8CDCC;
	fma.rn.f32 	%f11, %f10, %f8, 0f3E0F2955;
	fma.rn.f32 	%f12, %f11, %f8, 0fBE2AD8B9;
	fma.rn.f32 	%f13, %f12, %f8, 0f3E4CED0B;
	fma.rn.f32 	%f14, %f13, %f8, 0fBE7FFF22;
	fma.rn.f32 	%f15, %f14, %f8, 0f3EAAAA78;
	fma.rn.f32 	%f16, %f15, %f8, 0fBF000000;
	mul.f32 	%f17, %f8, %f16;
	fma.rn.f32 	%f18, %f17, %f8, %f8;
	fma.rn.f32 	%f19, %f7, 0f3F317218, %f18;
	setp.gt.u32 	%p3, %r9, 2139095039;
	fma.rn.f32 	%f20, %f3, 0f7F800000, 0f7F800000;
	selp.f32 	%f21, %f20, %f19, %p3;
	setp.eq.f32 	%p4, %f3, 0f00000000;
	neg.f32 	%f22, %f21;
	selp.f32 	%f23, 0f7F800000, %f22, %p4;
	add.s64 	%rd11, %rd6, %rd7;
	st.global.f32 	[%rd11], %f23;
$L__BB6_2:
	ret;

}
	// .globl	_Z34crossentropy_softmax_backward_cudaPfS_S_PKiii
.visible .entry _Z34crossentropy_softmax_backward_cudaPfS_S_PKiii(
	.param .u64 .ptr .align 1 _Z34crossentropy_softmax_backward_cudaPfS_S_PKiii_param_0,
	.param .u64 .ptr .align 1 _Z34crossentropy_softmax_backward_cudaPfS_S_PKiii_param_1,
	.param .u64 .ptr .align 1 _Z34crossentropy_softmax_backward_cudaPfS_S_PKiii_param_2,
	.param .u64 .ptr .align 1 _Z34crossentropy_softmax_backward_cudaPfS_S_PKiii_param_3,
	.param .u32 _Z34crossentropy_softmax_backward_cudaPfS_S_PKiii_param_4,
	.param .u32 _Z34crossentropy_softmax_backward_cudaPfS_S_PKiii_param_5
)
{
	.reg .pred 	%p<5>;
	.reg .b32 	%r<16>;
	.reg .b32 	%f<6>;
	.reg .b64 	%rd<15>;

	ld.param.u64 	%rd1, [_Z34crossentropy_softmax_backward_cudaPfS_S_PKiii_param_0];
	ld.param.u64 	%rd2, [_Z34crossentropy_softmax_backward_cudaPfS_S_PKiii_param_1];
	ld.param.u64 	%rd3, [_Z34crossentropy_softmax_backward_cudaPfS_S_PKiii_param_2];
	ld.param.u64 	%rd4, [_Z34crossentropy_softmax_backward_cudaPfS_S_PKiii_param_3];
	ld.param.u32 	%r4, [_Z34crossentropy_softmax_backward_cudaPfS_S_PKiii_param_4];
	ld.param.u32 	%r3, [_Z34crossentropy_softmax_backward_cudaPfS_S_PKiii_param_5];
	mov.u32 	%r6, %ctaid.x;
	mov.u32 	%r7, %ntid.x;
	mov.u32 	%r8, %tid.x;
	mad.lo.s32 	%r1, %r6, %r7, %r8;
	mov.u32 	%r9, %ctaid.y;
	mov.u32 	%r10, %ntid.y;
	mov.u32 	%r11, %tid.y;
	mad.lo.s32 	%r12, %r9, %r10, %r11;
	setp.ge.u32 	%p1, %r1, %r3;
	setp.ge.u32 	%p2, %r12, %r4;
	or.pred  	%p3, %p1, %p2;
	@%p3 bra 	$L__BB7_2;
	cvta.to.global.u64 	%rd5, %rd2;
	cvta.to.global.u64 	%rd6, %rd4;
	cvta.to.global.u64 	%rd7, %rd3;
	cvta.to.global.u64 	%rd8, %rd1;
	mul.wide.u32 	%rd9, %r12, 4;
	add.s64 	%rd10, %rd5, %rd9;
	mov.b32 	%r13, 998244352;
	st.global.u32 	[%rd10], %r13;
	add.s64 	%rd11, %rd6, %rd9;
	ld.global.u32 	%r14, [%rd11];
	mad.lo.s32 	%r15, %r3, %r12, %r1;
	mul.wide.u32 	%rd12, %r15, 4;
	add.s64 	%rd13, %rd7, %rd12;
	ld.global.f32 	%f1, [%rd13];
	setp.eq.s32 	%p4, %r1, %r14;
	selp.f32 	%f2, 0f3F800000, 0f00000000, %p4;
	sub.f32 	%f3, %f1, %f2;
	add.s64 	%rd14, %rd8, %rd12;
	ld.global.f32 	%f4, [%rd14];
	fma.rn.f32 	%f5, %f3, 0f3B800000, %f4;
	st.global.f32 	[%rd14], %f5;
$L__BB7_2:
	ret;

}
	// .globl	_Z18update_params_cudaiPfS_S_S_fffffi
.visible .entry _Z18update_params_cudaiPfS_S_S_fffffi(
	.param .u32 _Z18update_params_cudaiPfS_S_S_fffffi_param_0,
	.param .u64 .ptr .align 1 _Z18update_params_cudaiPfS_S_S_fffffi_param_1,
	.param .u64 .ptr .align 1 _Z18update_params_cudaiPfS_S_S_fffffi_param_2,
	.param .u64 .ptr .align 1 _Z18update_params_cudaiPfS_S_S_fffffi_param_3,
	.param .u64 .ptr .align 1 _Z18update_params_cudaiPfS_S_S_fffffi_param_4,
	.param .f32 _Z18update_params_cudaiPfS_S_S_fffffi_param_5,
	.param .f32 _Z18update_params_cudaiPfS_S_S_fffffi_param_6,
	.param .f32 _Z18update_params_cudaiPfS_S_S_fffffi_param_7,
	.param .f32 _Z18update_params_cudaiPfS_S_S_fffffi_param_8,
	.param .f32 _Z18update_params_cudaiPfS_S_S_fffffi_param_9,
	.param .u32 _Z18update_params_cudaiPfS_S_S_fffffi_param_10
)
{
	.reg .pred 	%p<42>;
	.reg .b32 	%r<35>;
	.reg .b32 	%f<168>;
	.reg .b64 	%rd<15>;

	ld.param.u32 	%r3, [_Z18update_params_cudaiPfS_S_S_fffffi_param_0];
	ld.param.u64 	%rd5, [_Z18update_params_cudaiPfS_S_S_fffffi_param_2];
	ld.param.u64 	%rd6, [_Z18update_params_cudaiPfS_S_S_fffffi_param_3];
	ld.param.u64 	%rd7, [_Z18update_params_cudaiPfS_S_S_fffffi_param_4];
	ld.param.f32 	%f21, [_Z18update_params_cudaiPfS_S_S_fffffi_param_5];
	ld.param.f32 	%f22, [_Z18update_params_cudaiPfS_S_S_fffffi_param_6];
	ld.param.f32 	%f23, [_Z18update_params_cudaiPfS_S_S_fffffi_param_7];
	ld.param.f32 	%f24, [_Z18update_params_cudaiPfS_S_S_fffffi_param_8];
	ld.param.f32 	%f25, [_Z18update_params_cudaiPfS_S_S_fffffi_param_9];
	ld.param.u32 	%r2, [_Z18update_params_cudaiPfS_S_S_fffffi_param_10];
	mov.u32 	%r4, %ctaid.x;
	mov.u32 	%r5, %ntid.x;
	mov.u32 	%r6, %tid.x;
	mad.lo.s32 	%r1, %r4, %r5, %r6;
	setp.ge.u32 	%p1, %r1, %r3;
	mov.f32 	%f166, 0f3F800000;
	@%p1 bra 	$L__BB8_18;
	ld.param.u64 	%rd14, [_Z18update_params_cudaiPfS_S_S_fffffi_param_1];
	cvta.to.global.u64 	%rd8, %rd14;
	cvta.to.global.u64 	%rd9, %rd5;
	cvta.to.global.u64 	%rd10, %rd6;
	cvta.to.global.u64 	%rd11, %rd7;
	mul.wide.u32 	%rd12, %r1, 4;
	add.s64 	%rd1, %rd8, %rd12;
	ld.global.f32 	%f1, [%rd1];
	add.s64 	%rd13, %rd9, %rd12;
	ld.global.f32 	%f27, [%rd13];
	add.s64 	%rd2, %rd10, %rd12;
	ld.global.f32 	%f28, [%rd2];
	mul.f32 	%f29, %f22, %f28;
	mov.f32 	%f26, 0f3F800000;
	sub.f32 	%f30, %f26, %f22;
	fma.rn.f32 	%f2, %f30, %f27, %f29;
	add.s64 	%rd3, %rd11, %rd12;
	ld.global.f32 	%f31, [%rd3];
	mul.f32 	%f32, %f23, %f31;
	sub.f32 	%f33, %f26, %f23;
	mul.f32 	%f34, %f33, %f27;
	fma.rn.f32 	%f3, %f27, %f34, %f32;
	cvt.rn.f32.s32 	%f4, %r2;
	mul.f32 	%f35, %f4, 0f3F000000;
	cvt.rzi.f32.f32 	%f36, %f35;
	add.f32 	%f37, %f36, %f36;
	sub.f32 	%f38, %f4, %f37;
	abs.f32 	%f5, %f38;
	abs.f32 	%f6, %f22;
	setp.lt.f32 	%p2, %f6, 0f00800000;
	mul.f32 	%f39, %f6, 0f4B800000;
	selp.f32 	%f40, %f39, %f6, %p2;
	selp.f32 	%f41, 0fC1C00000, 0f00000000, %p2;
	mov.b32 	%r7, %f40;
	add.s32 	%r8, %r7, -1060439283;
	and.b32  	%r9, %r8, -8388608;
	sub.s32 	%r10, %r7, %r9;
	mov.b32 	%f42, %r10;
	cvt.rn.f32.s32 	%f43, %r9;
	fma.rn.f32 	%f44, %f43, 0f34000000, %f41;
	add.f32 	%f45, %f42, 0fBF800000;
	add.f32 	%f46, %f42, 0f3F800000;
	rcp.approx.ftz.f32 	%f47, %f46;
	add.f32 	%f48, %f45, %f45;
	mul.f32 	%f49, %f48, %f47;
	mul.f32 	%f50, %f49, %f49;
	sub.f32 	%f51, %f45, %f49;
	add.f32 	%f52, %f51, %f51;
	neg.f32 	%f53, %f49;
	fma.rn.f32 	%f54, %f53, %f45, %f52;
	mul.rn.f32 	%f55, %f47, %f54;
	fma.rn.f32 	%f56, %f50, 0f3A2C32E4, 0f3B52E7DB;
	fma.rn.f32 	%f57, %f56, %f50, 0f3C93BB73;
	fma.rn.f32 	%f58, %f57, %f50, 0f3DF6384F;
	mul.rn.f32 	%f59, %f58, %f50;
	fma.rn.f32 	%f60, %f49, 0f3FB8AA3B, %f44;
	sub.f32 	%f61, %f44, %f60;
	fma.rn.f32 	%f62, %f49, 0f3FB8AA3B, %f61;
	fma.rn.f32 	%f63, %f55, 0f3FB8AA3B, %f62;
	fma.rn.f32 	%f64, %f49, 0f32A55E34, %f63;
	mul.f32 	%f65, %f59, 0f40400000;
	fma.rn.f32 	%f66, %f65, %f55, %f64;
	fma.rn.f32 	%f67, %f59, %f49, %f66;
	add.rn.f32 	%f68, %f60, %f67;
	neg.f32 	%f69, %f60;
	add.rn.f32 	%f70, %f68, %f69;
	neg.f32 	%f71, %f70;
	add.rn.f32 	%f72, %f67, %f71;
	mul.rn.f32 	%f73, %f68, %f4;
	neg.f32 	%f74, %f73;
	fma.rn.f32 	%f75, %f68, %f4, %f74;
	fma.rn.f32 	%f76, %f72, %f4, %f75;
	cvt.rni.f32.f32 	%f77, %f73;
	sub.f32 	%f78, %f73, %f77;
	add.f32 	%f79, %f78, %f76;
	fma.rn.f32 	%f80, %f79, 0f391FCB8E, 0f3AAF85ED;
	fma.rn.f32 	%f81, %f80, %f79, 0f3C1D9856;
	fma.rn.f32 	%f82, %f81, %f79, 0f3D6357BB;
	fma.rn.f32 	%f83, %f82, %f79, 0f3E75FDEC;
	fma.rn.f32 	%f84, %f83, %f79, 0f3F317218;
	fma.rn.f32 	%f85, %f84, %f79, 0f3F800000;
	cvt.rzi.s32.f32 	%r11, %f77;
	setp.gt.f32 	%p3, %f77, 0f00000000;
	selp.b32 	%r12, 0, -2097152000, %p3;
	add.s32 	%r13, %r12, 2130706432;
	mov.b32 	%f86, %r13;
	mul.f32 	%f87, %f85, %f86;
	shl.b32 	%r14, %r11, 23;
	sub.s32 	%r15, %r14, %r12;
	mov.b32 	%f88, %r15;
	mul.f32 	%f89, %f87, %f88;
	abs.f32 	%f90, %f73;
	setp.gt.f32 	%p4, %f90, 0f43180000;
	setp.lt.f32 	%p5, %f73, 0f00000000;
	selp.f32 	%f91, 0f00000000, 0f7F800000, %p5;
	selp.f32 	%f7, %f91, %f89, %p4;
	setp.eq.f32 	%p6, %f22, 0f3F800000;
	setp.eq.s32 	%p7, %r2, 0;
	or.pred  	%p8, %p6, %p7;
	@%p8 bra 	$L__BB8_9;
	setp.num.f32 	%p9, %f6, %f6;
	abs.f32 	%f92, %f4;
	setp.num.f32 	%p10, %f92, %f92;
	and.pred  	%p11, %p9, %p10;
	@%p11 bra 	$L__BB8_4;
	add.rn.f32 	%f166, %f22, %f4;
	bra.uni 	$L__BB8_9;
$L__BB8_4:
	setp.neu.f32 	%p12, %f22, 0f00000000;
	setp.neu.f32 	%p13, %f6, 0f7F800000;
	and.pred  	%p14, %p12, %p13;
	@%p14 bra 	$L__BB8_6;
	setp.neu.f32 	%p20, %f5, 0f3F800000;
	add.f32 	%f95, %f22, %f22;
	mov.b32 	%r16, %f95;
	setp.lt.s32 	%p21, %r2, 0;
	xor.b32  	%r17, %r16, 2139095040;
	selp.b32 	%r18, %r17, %r16, %p21;
	and.b32  	%r19, %r18, 2147483647;
	selp.b32 	%r20, %r19, %r18, %p20;
	mov.b32 	%f166, %r20;
	bra.uni 	$L__BB8_9;
$L__BB8_6:
	setp.eq.f32 	%p15, %f22, 0fBF800000;
	setp.eq.f32 	%p16, %f92, 0f7F800000;
	and.pred  	%p17, %p15, %p16;
	@%p17 bra 	$L__BB8_9;
	setp.geu.f32 	%p18, %f22, 0f00000000;
	mov.f32 	%f166, %f7;
	@%p18 bra 	$L__BB8_9;
	setp.neu.f32 	%p19, %f5, 0f3F800000;
	neg.f32 	%f94, %f7;
	selp.f32 	%f166, %f7, %f94, %p19;
$L__BB8_9:
	setp.eq.s32 	%p22, %r2, 0;
	mov.f32 	%f167, 0f3F800000;
	sub.f32 	%f13, %f167, %f166;
	abs.f32 	%f14, %f23;
	setp.lt.f32 	%p23, %f14, 0f00800000;
	mul.f32 	%f97, %f14, 0f4B800000;
	selp.f32 	%f98, %f97, %f14, %p23;
	selp.f32 	%f99, 0fC1C00000, 0f00000000, %p23;
	mov.b32 	%r21, %f98;
	add.s32 	%r22, %r21, -1060439283;
	and.b32  	%r23, %r22, -8388608;
	sub.s32 	%r24, %r21, %r23;
	mov.b32 	%f100, %r24;
	cvt.rn.f32.s32 	%f101, %r23;
	fma.rn.f32 	%f102, %f101, 0f34000000, %f99;
	add.f32 	%f103, %f100, 0fBF800000;
	add.f32 	%f104, %f100, 0f3F800000;
	rcp.approx.ftz.f32 	%f105, %f104;
	add.f32 	%f106, %f103, %f103;
	mul.f32 	%f107, %f106, %f105;
	mul.f32 	%f108, %f107, %f107;
	sub.f32 	%f109, %f103, %f107;
	add.f32 	%f110, %f109, %f109;
	neg.f32 	%f111, %f107;
	fma.rn.f32 	%f112, %f111, %f103, %f110;
	mul.rn.f32 	%f113, %f105, %f112;
	fma.rn.f32 	%f114, %f108, 0f3A2C32E4, 0f3B52E7DB;
	fma.rn.f32 	%f115, %f114, %f108, 0f3C93BB73;
	fma.rn.f32 	%f116, %f115, %f108, 0f3DF6384F;
	mul.rn.f32 	%f117, %f116, %f108;
	fma.rn.f32 	%f118, %f107, 0f3FB8AA3B, %f102;
	sub.f32 	%f119, %f102, %f118;
	fma.rn.f32 	%f120, %f107, 0f3FB8AA3B, %f119;
	fma.rn.f32 	%f121, %f113, 0f3FB8AA3B, %f120;
	fma.rn.f32 	%f122, %f107, 0f32A55E34, %f121;
	mul.f32 	%f123, %f117, 0f40400000;
	fma.rn.f32 	%f124, %f123, %f113, %f122;
	fma.rn.f32 	%f125, %f117, %f107, %f124;
	add.rn.f32 	%f126, %f118, %f125;
	neg.f32 	%f127, %f118;
	add.rn.f32 	%f128, %f126, %f127;
	neg.f32 	%f129, %f128;
	add.rn.f32 	%f130, %f125, %f129;
	mul.rn.f32 	%f131, %f126, %f4;
	neg.f32 	%f132, %f131;
	fma.rn.f32 	%f133, %f126, %f4, %f132;
	fma.rn.f32 	%f134, %f130, %f4, %f133;
	cvt.rni.f32.f32 	%f135, %f131;
	sub.f32 	%f136, %f131, %f135;
	add.f32 	%f137, %f136, %f134;
	fma.rn.f32 	%f138, %f137, 0f391FCB8E, 0f3AAF85ED;
	fma.rn.f32 	%f139, %f138, %f137, 0f3C1D9856;
	fma.rn.f32 	%f140, %f139, %f137, 0f3D6357BB;
	fma.rn.f32 	%f141, %f140, %f137, 0f3E75FDEC;
	fma.rn.f32 	%f142, %f141, %f137, 0f3F317218;
	fma.rn.f32 	%f143, %f142, %f137, 0f3F800000;
	cvt.rzi.s32.f32 	%r25, %f135;
	setp.gt.f32 	%p24, %f135, 0f00000000;
	selp.b32 	%r26, 0, -2097152000, %p24;
	add.s32 	%r27, %r26, 2130706432;
	mov.b32 	%f144, %r27;
	mul.f32 	%f145, %f143, %f144;
	shl.b32 	%r28, %r25, 23;
	sub.s32 	%r29, %r28, %r26;
	mov.b32 	%f146, %r29;
	mul.f32 	%f147, %f145, %f146;
	abs.f32 	%f148, %f131;
	setp.gt.f32 	%p25, %f148, 0f43180000;
	setp.lt.f32 	%p26, %f131, 0f00000000;
	selp.f32 	%f149, 0f00000000, 0f7F800000, %p26;
	selp.f32 	%f15, %f149, %f147, %p25;
	setp.eq.f32 	%p27, %f23, 0f3F800000;
	or.pred  	%p28, %p27, %p22;
	@%p28 bra 	$L__BB8_17;
	setp.num.f32 	%p29, %f14, %f14;
	abs.f32 	%f150, %f4;
	setp.num.f32 	%p30, %f150, %f150;
	and.pred  	%p31, %p29, %p30;
	@%p31 bra 	$L__BB8_12;
	add.rn.f32 	%f167, %f23, %f4;
	bra.uni 	$L__BB8_17;
$L__BB8_12:
	setp.neu.f32 	%p32, %f23, 0f00000000;
	setp.neu.f32 	%p33, %f14, 0f7F800000;
	and.pred  	%p34, %p32, %p33;
	@%p34 bra 	$L__BB8_14;
	setp.neu.f32 	%p40, %f5, 0f3F800000;
	add.f32 	%f153, %f23, %f23;
	mov.b32 	%r30, %f153;
	setp.lt.s32 	%p41, %r2, 0;
	xor.b32  	%r31, %r30, 2139095040;
	selp.b32 	%r32, %r31, %r30, %p41;
	and.b32  	%r33, %r32, 2147483647;
	selp.b32 	%r34, %r33, %r32, %p40;
	mov.b32 	%f167, %r34;
	bra.uni 	$L__BB8_17;
$L__BB8_14:
	setp.eq.f32 	%p35, %f23, 0fBF800000;
	setp.eq.f32 	%p36, %f150, 0f7F800000;
	and.pred  	%p37, %p35, %p36;
	@%p37 bra 	$L__BB8_17;
	setp.geu.f32 	%p38, %f23, 0f00000000;
	mov.f32 	%f167, %f15;
	@%p38 bra 	$L__BB8_17;
	setp.neu.f32 	%p39, %f5, 0f3F800000;
	neg.f32 	%f152, %f15;
	selp.f32 	%f167, %f15, %f152, %p39;
$L__BB8_17:
	mov.f32 	%f154, 0f3F800000;
	sub.f32 	%f155, %f154, %f167;
	div.rn.f32 	%f156, %f3, %f155;
	st.global.f32 	[%rd2], %f2;
	st.global.f32 	[%rd3], %f3;
	sqrt.rn.f32 	%f157, %f156;
	add.f32 	%f158, %f24, %f157;
	div.rn.f32 	%f159, %f2, %f13;
	div.rn.f32 	%f160, %f159, %f158;
	fma.rn.f32 	%f161, %f25, %f1, %f160;
	mul.f32 	%f162, %f21, %f161;
	ld.global.f32 	%f163, [%rd1];
	sub.f32 	%f164, %f163, %f162;
	st.global.f32 	[%rd1], %f164;
$L__BB8_18:
	ret;

}


// ===== COMPILED SASS (sm_100) =====

	.target	sm_100

	.elftype	@"ET_EXEC"


//--------------------- .note.nv.tkinfo           --------------------------
	.section	.note.nv.tkinfo,"",@"SHT_NOTE"
	.sectionflags	@"SHF_NOTE_NV_TKINFO"
	.tkinfo
        /*0018*/ 	.word	0x00000002
        /*0030*/ 	.string	""
        /*0030*/ 	.string	"ptxas"
        /*0030*/ 	.string	"Cuda compilation tools, release 13.0, V13.0.88"
        /*0030*/ 	.string	"Build cuda_13.0.r13.0/compiler.36424714_0"
        /*0030*/ 	.string	"-arch sm_100 -m 64 "



//--------------------- .note.nv.cuinfo           --------------------------
	.section	.note.nv.cuinfo,"",@"SHT_NOTE"
	.sectionflags	@"SHF_NOTE_NV_CUINFO"
        /*0018*/ 	.short	0x0002
        /*001a*/ 	.short	0x0064
        /*001c*/ 	.short	0x0082
	.zero		2


//--------------------- .nv.info                  --------------------------
	.section	.nv.info,"",@"SHT_CUDA_INFO"
	.align	4


	//----- nvinfo : EIATTR_REGCOUNT
	.align		4
        /*0000*/ 	.byte	0x04, 0x2f
        /*0002*/ 	.short	(.L_1 - .L_0)
	.align		4
.L_0:
        /*0004*/ 	.word	index@(_Z19linear_forward_cudaiiiPKfS0_S0_Pf)
        /*0008*/ 	.word	0x00000020


	//----- nvinfo : EIATTR_FRAME_SIZE
	.align		4
.L_1:
        /*000c*/ 	.byte	0x04, 0x11
        /*000e*/ 	.short	(.L_3 - .L_2)
	.align		4
.L_2:
        /*0010*/ 	.word	index@(_Z19linear_forward_cudaiiiPKfS0_S0_Pf)
        /*0014*/ 	.word	0x00000000


	//----- nvinfo : EIATTR_REGCOUNT
	.align		4
.L_3:
        /*0018*/ 	.byte	0x04, 0x2f
        /*001a*/ 	.short	(.L_5 - .L_4)
	.align		4
.L_4:
        /*001c*/ 	.word	index@(_Z18dinp_backward_cudaPfPKfS1_iii)
        /*0020*/ 	.word	0x0000001c


	//----- nvinfo : EIATTR_FRAME_SIZE
	.align		4
.L_5:
        /*0024*/ 	.byte	0x04, 0x11
        /*0026*/ 	.short	(.L_7 - .L_6)
	.align		4
.L_6:
        /*0028*/ 	.word	index@(_Z18dinp_backward_cudaPfPKfS1_iii)
        /*002c*/ 	.word	0x00000000


	//----- nvinfo : EIATTR_REGCOUNT
	.align		4
.L_7:
        /*0030*/ 	.byte	0x04, 0x2f
        /*0032*/ 	.short	(.L_9 - .L_8)
	.align		4
.L_8:
        /*0034*/ 	.word	index@(_Z21dweight_backward_cudaPfS_PKfS1_iii)
        /*0038*/ 	.word	0x00000020


	//----- nvinfo : EIATTR_FRAME_SIZE
	.align		4
.L_9:
        /*003c*/ 	.byte	0x04, 0x11
        /*003e*/ 	.short	(.L_11 - .L_10)
	.align		4
.L_10:
        /*0040*/ 	.word	index@(_Z21dweight_backward_cudaPfS_PKfS1_iii)
        /*0044*/ 	.word	0x00000000


	//----- nvinfo : EIATTR_REGCOUNT
	.align		4
.L_11:
        /*0048*/ 	.byte	0x04, 0x2f
        /*004a*/ 	.short	(.L_13 - .L_12)
	.align		4
.L_12:
        /*004c*/ 	.word	index@(_Z17relu_forward_cudaiiPKfPf)
        /*0050*/ 	.word	0x0000000a


	//----- nvinfo : EIATTR_FRAME_SIZE
	.align		4
.L_13:
        /*0054*/ 	.byte	0x04, 0x11
        /*0056*/ 	.short	(.L_15 - .L_14)
	.align		4
.L_14:
        /*0058*/ 	.word	index@(_Z17relu_forward_cudaiiPKfPf)
        /*005c*/ 	.word	0x00000000


	//----- nvinfo : EIATTR_REGCOUNT
	.align		4
.L_15:
        /*0060*/ 	.byte	0x04, 0x2f
        /*0062*/ 	.short	(.L_17 - .L_16)
	.align		4
.L_16:
        /*0064*/ 	.word	index@(_Z18relu_backward_cudaPfPKfS1_ii)
        /*0068*/ 	.word	0x0000000c


	//----- nvinfo : EIATTR_FRAME_SIZE
	.align		4
.L_17:
        /*006c*/ 	.byte	0x04, 0x11
        /*006e*/ 	.short	(.L_19 - .L_18)
	.align		4
.L_18:
        /*0070*/ 	.word	index@(_Z18relu_backward_cudaPfPKfS1_ii)
        /*0074*/ 	.word	0x00000000


	//----- nvinfo : EIATTR_REGCOUNT
	.align		4
.L_19:
        /*0078*/ 	.byte	0x04, 0x2f
        /*007a*/ 	.short	(.L_21 - .L_20)
	.align		4
.L_20:
        /*007c*/ 	.word	index@(_Z20softmax_forward_cudaPfS_ii)
        /*0080*/ 	.word	0x00000020


	//----- nvinfo : EIATTR_FRAME_SIZE
	.align		4
.L_21:
        /*0084*/ 	.byte	0x04, 0x11
        /*0086*/ 	.short	(.L_23 - .L_22)
	.align		4
.L_22:
        /*0088*/ 	.word	index@($__internal_2_$__cuda_sm3x_div_rn_noftz_f32_slowpath)
        /*008c*/ 	.word	0x00000000


	//----- nvinfo : EIATTR_FRAME_SIZE
	.align		4
.L_23:
        /*0090*/ 	.byte	0x04, 0x11
        /*0092*/ 	.short	(.L_25 - .L_24)
	.align		4
.L_24:
        /*0094*/ 	.word	index@(_Z20softmax_forward_cudaPfS_ii)
        /*0098*/ 	.word	0x00000000


	//----- nvinfo : EIATTR_REGCOUNT
	.align		4
.L_25:
        /*009c*/ 	.byte	0x04, 0x2f
        /*009e*/ 	.short	(.L_27 - .L_26)
	.align		4
.L_26:
        /*00a0*/ 	.word	index@(_Z25crossentropy_forward_cudaPfS_PKiii)
        /*00a4*/ 	.word	0x0000000b


	//----- nvinfo : EIATTR_FRAME_SIZE
	.align		4
.L_27:
        /*00a8*/ 	.byte	0x04, 0x11
        /*00aa*/ 	.short	(.L_29 - .L_28)
	.align		4
.L_28:
        /*00ac*/ 	.word	index@(_Z25crossentropy_forward_cudaPfS_PKiii)
        /*00b0*/ 	.word	0x00000000


	//----- nvinfo : EIATTR_REGCOUNT
	.align		4
.L_29:
        /*00b4*/ 	.byte	0x04, 0x2f
        /*00b6*/ 	.short	(.L_31 - .L_30)
	.align		4
.L_30:
        /*00b8*/ 	.word	index@(_Z34crossentropy_softmax_backward_cudaPfS_S_PKiii)
        /*00bc*/ 	.word	0x00000010


	//----- nvinfo : EIATTR_FRAME_SIZE
	.align		4
.L_31:
        /*00c0*/ 	.byte	0x04, 0x11
        /*00c2*/ 	.short	(.L_33 - .L_32)
	.align		4
.L_32:
        /*00c4*/ 	.word	index@(_Z34crossentropy_softmax_backward_cudaPfS_S_PKiii)
        /*00c8*/ 	.word	0x00000000


	//----- nvinfo : EIATTR_REGCOUNT
	.align		4
.L_33:
        /*00cc*/ 	.byte	0x04, 0x2f
        /*00ce*/ 	.short	(.L_35 - .L_34)
	.align		4
.L_34:
        /*00d0*/ 	.word	index@(_Z18update_params_cudaiPfS_S_S_fffffi)
        /*00d4*/ 	.word	0x0000001b


	//----- nvinfo : EIATTR_FRAME_SIZE
	.align		4
.L_35:
        /*00d8*/ 	.byte	0x04, 0x11
        /*00da*/ 	.short	(.L_37 - .L_36)
	.align		4
.L_36:
        /*00dc*/ 	.word	index@($__internal_1_$__cuda_sm3x_div_rn_noftz_f32_slowpath)
        /*00e0*/ 	.word	0x00000000


	//----- nvinfo : EIATTR_FRAME_SIZE
	.align		4
.L_37:
        /*00e4*/ 	.byte	0x04, 0x11
        /*00e6*/ 	.short	(.L_39 - .L_38)
	.align		4
.L_38:
        /*00e8*/ 	.word	index@($__internal_0_$__cuda_sm20_sqrt_rn_f32_slowpath)
        /*00ec*/ 	.word	0x00000000


	//----- nvinfo : EIATTR_FRAME_SIZE
	.align		4
.L_39:
        /*00f0*/ 	.byte	0x04, 0x11
        /*00f2*/ 	.short	(.L_41 - .L_40)
	.align		4
.L_40:
        /*00f4*/ 	.word	index@(_Z18update_params_cudaiPfS_S_S_fffffi)
        /*00f8*/ 	.word	0x00000000


	//----- nvinfo : EIATTR_MIN_STACK_SIZE
	.align		4
.L_41:
        /*00fc*/ 	.byte	0x04, 0x12
        /*00fe*/ 	.short	(.L_43 - .L_42)
	.align		4
.L_42:
        /*0100*/ 	.word	index@(_Z18update_params_cudaiPfS_S_S_fffffi)
        /*0104*/ 	.word	0x00000000


	//----- nvinfo : EIATTR_MIN_STACK_SIZE
	.align		4
.L_43:
        /*0108*/ 	.byte	0x04, 0x12
        /*010a*/ 	.short	(.L_45 - .L_44)
	.align		4
.L_44:
        /*010c*/ 	.word	index@(_Z34crossentropy_softmax_backward_cudaPfS_S_PKiii)
        /*0110*/ 	.word	0x00000000


	//----- nvinfo : EIATTR_MIN_STACK_SIZE
	.align		4
.L_45:
        /*0114*/ 	.byte	0x04, 0x12
        /*0116*/ 	.short	(.L_47 - .L_46)
	.align		4
.L_46:
        /*0118*/ 	.word	index@(_Z25crossentropy_forward_cudaPfS_PKiii)
        /*011c*/ 	.word	0x00000000


	//----- nvinfo : EIATTR_MIN_STACK_SIZE
	.align		4
.L_47:
        /*0120*/ 	.byte	0x04, 0x12
        /*0122*/ 	.short	(.L_49 - .L_48)
	.align		4
.L_48:
        /*0124*/ 	.word	index@(_Z20softmax_forward_cudaPfS_ii)
        /*0128*/ 	.word	0x00000000


	//----- nvinfo : EIATTR_MIN_STACK_SIZE
	.align		4
.L_49:
        /*012c*/ 	.byte	0x04, 0x12
        /*012e*/ 	.short	(.L_51 - .L_50)
	.align		4
.L_50:
        /*0130*/ 	.word	index@(_Z18relu_backward_cudaPfPKfS1_ii)
        /*0134*/ 	.word	0x00000000


	//----- nvinfo : EIATTR_MIN_STACK_SIZE
	.align		4
.L_51:
        /*0138*/ 	.byte	0x04, 0x12
        /*013a*/ 	.short	(.L_53 - .L_52)
	.align		4
.L_52:
        /*013c*/ 	.word	index@(_Z17relu_forward_cudaiiPKfPf)
        /*0140*/ 	.word	0x00000000


	//----- nvinfo : EIATTR_MIN_STACK_SIZE
	.align		4
.L_53:
        /*0144*/ 	.byte	0x04, 0x12
        /*0146*/ 	.short	(.L_55 - .L_54)
	.align		4
.L_54:
        /*0148*/ 	.word	index@(_Z21dweight_backward_cudaPfS_PKfS1_iii)
        /*014c*/ 	.word	0x00000000


	//----- nvinfo : EIATTR_MIN_STACK_SIZE
	.align		4
.L_55:
        /*0150*/ 	.byte	0x04, 0x12
        /*0152*/ 	.short	(.L_57 - .L_56)
	.align		4
.L_56:
        /*0154*/ 	.word	index@(_Z18dinp_backward_cudaPfPKfS1_iii)
        /*0158*/ 	.word	0x00000000


	//----- nvinfo : EIATTR_MIN_STACK_SIZE
	.align		4
.L_57:
        /*015c*/ 	.byte	0x04, 0x12
        /*015e*/ 	.short	(.L_59 - .L_58)
	.align		4
.L_58:
        /*0160*/ 	.word	index@(_Z19linear_forward_cudaiiiPKfS0_S0_Pf)
        /*0164*/ 	.word	0x00000000
.L_59:


//--------------------- .nv.compat                --------------------------
	.section	.nv.compat,"",@"SHT_CUDA_COMPAT_INFO"
	.align	4
        /*0000*/ 	.byte	0x02, 0x09, 0x00, 0x00, 0x02, 0x02, 0x01, 0x00, 0x02, 0x05, 0x05, 0x00, 0x03, 0x07, 0x01, 0x01
        /*0010*/ 	.byte	0x02, 0x03, 0x00, 0x00, 0x02, 0x06, 0x01, 0x00, 0x04, 0x0b, 0x08, 0x00, 0x01, 0x00, 0x00, 0x00
        /*0020*/ 	.byte	0x00, 0x00, 0x00, 0x00


//--------------------- .nv.info._Z18update_params_cudaiPfS_S_S_fffffi --------------------------
	.section	.nv.info._Z18update_params_cudaiPfS_S_S_fffffi,"",@"SHT_CUDA_INFO"
	.sectionflags	@""
	.align	4


	//----- nvinfo : EIATTR_CUDA_API_VERSION
	.align		4
        /*0000*/ 	.byte	0x04, 0x37
        /*0002*/ 	.short	(.L_61 - .L_60)
.L_60:
        /*0004*/ 	.word	0x00000082


	//----- nvinfo : EIATTR_KPARAM_INFO
	.align		4
.L_61:
        /*0008*/ 	.byte	0x04, 0x17
        /*000a*/ 	.short	(.L_63 - .L_62)
.L_62:
        /*000c*/ 	.word	0x00000000
        /*0010*/ 	.short	0x000a
        /*0012*/ 	.short	0x003c
        /*0014*/ 	.byte	0x00, 0xf0, 0x11, 0x00


	//----- nvinfo : EIATTR_KPARAM_INFO
	.align		4
.L_63:
        /*0018*/ 	.byte	0x04, 0x17
        /*001a*/ 	.short	(.L_65 - .L_64)
.L_64:
        /*001c*/ 	.word	0x00000000
        /*0020*/ 	.short	0x0009
        /*0022*/ 	.short	0x0038
        /*0024*/ 	.byte	0x00, 0xf0, 0x11, 0x00


	//----- nvinfo : EIATTR_KPARAM_INFO
	.align		4
.L_65:
        /*0028*/ 	.byte	0x04, 0x17
        /*002a*/ 	.short	(.L_67 - .L_66)
.L_66:
        /*002c*/ 	.word	0x00000000
        /*0030*/ 	.short	0x0008
        /*0032*/ 	.short	0x0034
        /*0034*/ 	.byte	0x00, 0xf0, 0x11, 0x00


	//----- nvinfo : EIATTR_KPARAM_INFO
	.align		4
.L_67:
        /*0038*/ 	.byte	0x04, 0x17
        /*003a*/ 	.short	(.L_69 - .L_68)
.L_68:
        /*003c*/ 	.word	0x00000000
        /*0040*/ 	.short	0x0007
        /*0042*/ 	.short	0x0030
        /*0044*/ 	.byte	0x00, 0xf0, 0x11, 0x00


	//----- nvinfo : EIATTR_KPARAM_INFO
	.align		4
.L_69:
        /*0048*/ 	.byte	0x04, 0x17
        /*004a*/ 	.short	(.L_71 - .L_70)
.L_70:
        /*004c*/ 	.word	0x00000000
        /*0050*/ 	.short	0x0006
        /*0052*/ 	.short	0x002c
        /*0054*/ 	.byte	0x00, 0xf0, 0x11, 0x00


	//----- nvinfo : EIATTR_KPARAM_INFO
	.align		4
.L_71:
        /*0058*/ 	.byte	0x04, 0x17
        /*005a*/ 	.short	(.L_73 - .L_72)
.L_72:
        /*005c*/ 	.word	0x00000000
        /*0060*/ 	.short	0x0005
        /*0062*/ 	.short	0x0028
        /*0064*/ 	.byte	0x00, 0xf0, 0x11, 0x00


	//----- nvinfo : EIATTR_KPARAM_INFO
	.align		4
.L_73:
        /*0068*/ 	.byte	0x04, 0x17
        /*006a*/ 	.short	(.L_75 - .L_74)
.L_74:
        /*006c*/ 	.word	0x00000000
        /*0070*/ 	.short	0x0004
        /*0072*/ 	.short	0x0020
        /*0074*/ 	.byte	0x00, 0xf5, 0x21, 0x00


	//----- nvinfo : EIATTR_KPARAM_INFO
	.align		4
.L_75:
        /*0078*/ 	.byte	0x04, 0x17
        /*007a*/ 	.short	(.L_77 - .L_76)
.L_76:
        /*007c*/ 	.word	0x00000000
        /*0080*/ 	.short	0x0003
        /*0082*/ 	.short	0x0018
        /*0084*/ 	.byte	0x00, 0xf5, 0x21, 0x00


	//----- nvinfo : EIATTR_KPARAM_INFO
	.align		4
.L_77:
        /*0088*/ 	.byte	0x04, 0x17
        /*008a*/ 	.short	(.L_79 - .L_78)
.L_78:
        /*008c*/ 	.word	0x00000000
        /*0090*/ 	.short	0x0002
        /*0092*/ 	.short	0x0010
        /*0094*/ 	.byte	0x00, 0xf5, 0x21, 0x00


	//----- nvinfo : EIATTR_KPARAM_INFO
	.align		4
.L_79:
        /*0098*/ 	.byte	0x04, 0x17
        /*009a*/ 	.short	(.L_81 - .L_80)
.L_80:
        /*009c*/ 	.word	0x00000000
        /*00a0*/ 	.short	0x0001
        /*00a2*/ 	.short	0x0008
        /*00a4*/ 	.byte	0x00, 0xf5, 0x21, 0x00


	//----- nvinfo : EIATTR_KPARAM_INFO
	.align		4
.L_81:
        /*00a8*/ 	.byte	0x04, 0x17
        /*00aa*/ 	.short	(.L_83 - .L_82)
.L_82:
        /*00ac*/ 	.word	0x00000000
        /*00b0*/ 	.short	0x0000
        /*00b2*/ 	.short	0x0000
        /*00b4*/ 	.byte	0x00, 0xf0, 0x11, 0x00


	//----- nvinfo : EIATTR_SPARSE_MMA_MASK
	.align		4
.L_83:
        /*00b8*/ 	.byte	0x03, 0x50
        /*00ba*/ 	.short	0x0000


	//----- nvinfo : EIATTR_MAXREG_COUNT
	.align		4
        /*00bc*/ 	.byte	0x03, 0x1b
        /*00be*/ 	.short	0x00ff


	//----- nvinfo : EIATTR_MERCURY_ISA_VERSION
	.align		4
        /*00c0*/ 	.byte	0x03, 0x5f
        /*00c2*/ 	.short	0x0101


	//----- nvinfo : EIATTR_VRC_CTA_INIT_COUNT
	.align		4
        /*00c4*/ 	.byte	0x02, 0x4a
	.zero		1
	.zero		1


	//----- nvinfo : EIATTR_EXIT_INSTR_OFFSETS
	.align		4
        /*00c8*/ 	.byte	0x04, 0x1c
        /*00ca*/ 	.short	(.L_85 - .L_84)


	//   ....[0]....
.L_84:
        /*00cc*/ 	.word	0x00000070


	//   ....[1]....
        /*00d0*/ 	.word	0x00001080


	//----- nvinfo : EIATTR_CRS_STACK_SIZE
	.align		4
.L_85:
        /*00d4*/ 	.byte	0x04, 0x1e
        /*00d6*/ 	.short	(.L_87 - .L_86)
.L_86:
        /*00d8*/ 	.word	0x00000000


	//----- nvinfo : EIATTR_CBANK_PARAM_SIZE
	.align		4
.L_87:
        /*00dc*/ 	.byte	0x03, 0x19
        /*00de*/ 	.short	0x0040


	//----- nvinfo : EIATTR_PARAM_CBANK
	.align		4
        /*00e0*/ 	.byte	0x04, 0x0a
        /*00e2*/ 	.short	(.L_89 - .L_88)
	.align		4
.L_88:
        /*00e4*/ 	.word	index@(.nv.constant0._Z18update_params_cudaiPfS_S_S_fffffi)
        /*00e8*/ 	.short	0x0380
        /*00ea*/ 	.short	0x0040


	//----- nvinfo : EIATTR_SW_WAR
	.align		4
.L_89:
        /*00ec*/ 	.byte	0x04, 0x36
        /*00ee*/ 	.short	(.L_91 - .L_90)
.L_90:
        /*00f0*/ 	.word	0x00000008
.L_91:


//--------------------- .nv.info._Z34crossentropy_softmax_backward_cudaPfS_S_PKiii --------------------------
	.section	.nv.info._Z34crossentropy_softmax_backward_cudaPfS_S_PKiii,"",@"SHT_CUDA_INFO"
	.sectionflags	@""
	.align	4


	//----- nvinfo : EIATTR_CUDA_API_VERSION
	.align		4
        /*0000*/ 	.byte	0x04, 0x37
        /*0002*/ 	.short	(.L_93 - .L_92)
.L_92:
        /*0004*/ 	.word	0x00000082


	//----- nvinfo : EIATTR_KPARAM_INFO
	.align		4
.L_93:
        /*0008*/ 	.byte	0x04, 0x17
        /*000a*/ 	.short	(.L_95 - .L_94)
.L_94:
        /*000c*/ 	.word	0x00000000
        /*0010*/ 	.short	0x0005
        /*0012*/ 	.short	0x0024
        /*0014*/ 	.byte	0x00, 0xf0, 0x11, 0x00


	//----- nvinfo : EIATTR_KPARAM_INFO
	.align		4
.L_95:
        /*0018*/ 	.byte	0x04, 0x17
        /*001a*/ 	.short	(.L_97 - .L_96)
.L_96:
        /*001c*/ 	.word	0x00000000
        /*0020*/ 	.short	0x0004
        /*0022*/ 	.short	0x0020
        /*0024*/ 	.byte	0x00, 0xf0, 0x11, 0x00


	//----- nvinfo : EIATTR_KPARAM_INFO
	.align		4
.L_97:
        /*0028*/ 	.byte	0x04, 0x17
        /*002a*/ 	.short	(.L_99 - .L_98)
.L_98:
        /*002c*/ 	.word	0x00000000
        /*0030*/ 	.short	0x0003
        /*0032*/ 	.short	0x0018
        /*0034*/ 	.byte	0x00, 0xf5, 0x21, 0x00


	//----- nvinfo : EIATTR_KPARAM_INFO
	.align		4
.L_99:
        /*0038*/ 	.byte	0x04, 0x17
        /*003a*/ 	.short	(.L_101 - .L_100)
.L_100:
        /*003c*/ 	.word	0x00000000
        /*0040*/ 	.short	0x0002
        /*0042*/ 	.short	0x0010
        /*0044*/ 	.byte	0x00, 0xf5, 0x21, 0x00


	//----- nvinfo : EIATTR_KPARAM_INFO
	.align		4
.L_101:
        /*0048*/ 	.byte	0x04, 0x17
        /*004a*/ 	.short	(.L_103 - .L_102)
.L_102:
        /*004c*/ 	.word	0x00000000
        /*0050*/ 	.short	0x0001
        /*0052*/ 	.short	0x0008
        /*0054*/ 	.byte	0x00, 0xf5, 0x21, 0x00


	//----- nvinfo : EIATTR_KPARAM_INFO
	.align		4
.L_103:
        /*0058*/ 	.byte	0x04, 0x17
        /*005a*/ 	.short	(.L_105 - .L_104)
.L_104:
        /*005c*/ 	.word	0x00000000
        /*0060*/ 	.short	0x0000
        /*0062*/ 	.short	0x0000
        /*0064*/ 	.byte	0x00, 0xf5, 0x21, 0x00


	//----- nvinfo : EIATTR_SPARSE_MMA_MASK
	.align		4
.L_105:
        /*0068*/ 	.byte	0x03, 0x50
        /*006a*/ 	.short	0x0000


	//----- nvinfo : EIATTR_MAXREG_COUNT
	.align		4
        /*006c*/ 	.byte	0x03, 0x1b
        /*006e*/ 	.short	0x00ff


	//----- nvinfo : EIATTR_MERCURY_ISA_VERSION
	.align		4
        /*0070*/ 	.byte	0x03, 0x5f
        /*0072*/ 	.short	0x0101


	//----- nvinfo : EIATTR_VRC_CTA_INIT_COUNT
	.align		4
        /*0074*/ 	.byte	0x02, 0x4a
	.zero		1
	.zero		1


	//----- nvinfo : EIATTR_EXIT_INSTR_OFFSETS
	.align		4
        /*0078*/ 	.byte	0x04, 0x1c
        /*007a*/ 	.short	(.L_107 - .L_106)


	//   ....[0]....
.L_106:
        /*007c*/ 	.word	0x000000c0


	//   ....[1]....
        /*0080*/ 	.word	0x00000210


	//----- nvinfo : EIATTR_CBANK_PARAM_SIZE
	.align		4
.L_107:
        /*0084*/ 	.byte	0x03, 0x19
        /*0086*/ 	.short	0x0028


	//----- nvinfo : EIATTR_PARAM_CBANK
	.align		4
        /*0088*/ 	.byte	0x04, 0x0a
        /*008a*/ 	.short	(.L_109 - .L_108)
	.align		4
.L_108:
        /*008c*/ 	.word	index@(.nv.constant0._Z34crossentropy_softmax_backward_cudaPfS_S_PKiii)
        /*0090*/ 	.short	0x0380
        /*0092*/ 	.short	0x0028


	//----- nvinfo : EIATTR_SW_WAR
	.align		4
.L_109:
        /*0094*/ 	.byte	0x04, 0x36
        /*0096*/ 	.short	(.L_111 - .L_110)
.L_110:
        /*0098*/ 	.word	0x00000008
.L_111:


//--------------------- .nv.info._Z25crossentropy_forward_cudaPfS_PKiii --------------------------
	.section	.nv.info._Z25crossentropy_forward_cudaPfS_PKiii,"",@"SHT_CUDA_INFO"
	.sectionflags	@""
	.align	4


	//----- nvinfo : EIATTR_CUDA_API_VERSION
	.align		4
        /*0000*/ 	.byte	0x04, 0x37
        /*0002*/ 	.short	(.L_113 - .L_112)
.L_112:
        /*0004*/ 	.word	0x00000082


	//----- nvinfo : EIATTR_KPARAM_INFO
	.align		4
.L_113:
        /*0008*/ 	.byte	0x04, 0x17
        /*000a*/ 	.short	(.L_115 - .L_114)
.L_114:
        /*000c*/ 	.word	0x00000000
        /*0010*/ 	.short	0x0004
        /*0012*/ 	.short	0x001c
        /*0014*/ 	.byte	0x00, 0xf0, 0x11, 0x00


	//----- nvinfo : EIATTR_KPARAM_INFO
	.align		4
.L_115:
        /*0018*/ 	.byte	0x04, 0x17
        /*001a*/ 	.short	(.L_117 - .L_116)
.L_116:
        /*001c*/ 	.word	0x00000000
        /*0020*/ 	.short	0x0003
        /*0022*/ 	.short	0x0018
        /*0024*/ 	.byte	0x00, 0xf0, 0x11, 0x00


	//----- nvinfo : EIATTR_KPARAM_INFO
	.align		4
.L_117:
        /*0028*/ 	.byte	0x04, 0x17
        /*002a*/ 	.short	(.L_119 - .L_118)
.L_118:
        /*002c*/ 	.word	0x00000000
        /*0030*/ 	.short	0x0002
        /*0032*/ 	.short	0x0010
        /*0034*/ 	.byte	0x00, 0xf5, 0x21, 0x00


	//----- nvinfo : EIATTR_KPARAM_INFO
	.align		4
.L_119:
        /*0038*/ 	.byte	0x04, 0x17
        /*003a*/ 	.short	(.L_121 - .L_120)
.L_120:
        /*003c*/ 	.word	0x00000000
        /*0040*/ 	.short	0x0001
        /*0042*/ 	.short	0x0008
        /*0044*/ 	.byte	0x00, 0xf5, 0x21, 0x00


	//----- nvinfo : EIATTR_KPARAM_INFO
	.align		4
.L_121:
        /*0048*/ 	.byte	0x04, 0x17
        /*004a*/ 	.short	(.L_123 - .L_122)
.L_122:
        /*004c*/ 	.word	0x00000000
        /*0050*/ 	.short	0x0000
        /*0052*/ 	.short	0x0000
        /*0054*/ 	.byte	0x00, 0xf5, 0x21, 0x00


	//----- nvinfo : EIATTR_SPARSE_MMA_MASK
	.align		4
.L_123:
        /*0058*/ 	.byte	0x03, 0x50
        /*005a*/ 	.short	0x0000


	//----- nvinfo : EIATTR_MAXREG_COUNT
	.align		4
        /*005c*/ 	.byte	0x03, 0x1b
        /*005e*/ 	.short	0x00ff


	//----- nvinfo : EIATTR_MERCURY_ISA_VERSION
	.align		4
        /*0060*/ 	.byte	0x03, 0x5f
        /*0062*/ 	.short	0x0101


	//----- nvinfo : EIATTR_VRC_CTA_INIT_COUNT
	.align		4
        /*0064*/ 	.byte	0x02, 0x4a
	.zero		1
	.zero		1


	//----- nvinfo : EIATTR_EXIT_INSTR_OFFSETS
	.align		4
        /*0068*/ 	.byte	0x04, 0x1c
        /*006a*/ 	.short	(.L_125 - .L_124)


	//   ....[0]....
.L_124:
        /*006c*/ 	.word	0x00000070


	//   ....[1]....
        /*0070*/ 	.word	0x000002e0


	//----- nvinfo : EIATTR_CBANK_PARAM_SIZE
	.align		4
.L_125:
        /*0074*/ 	.byte	0x03, 0x19
        /*0076*/ 	.short	0x0020


	//----- nvinfo : EIATTR_PARAM_CBANK
	.align		4
        /*0078*/ 	.byte	0x04, 0x0a
        /*007a*/ 	.short	(.L_127 - .L_126)
	.align		4
.L_126:
        /*007c*/ 	.word	index@(.nv.constant0._Z25crossentropy_forward_cudaPfS_PKiii)
        /*0080*/ 	.short	0x0380
        /*0082*/ 	.short	0x0020


	//----- nvinfo : EIATTR_SW_WAR
	.align		4
.L_127:
        /*0084*/ 	.byte	0x04, 0x36
        /*0086*/ 	.short	(.L_129 - .L_128)
.L_128:
        /*0088*/ 	.word	0x00000008
.L_129:


//--------------------- .nv.info._Z20softmax_forward_cudaPfS_ii --------------------------
	.section	.nv.info._Z20softmax_forward_cudaPfS_ii,"",@"SHT_CUDA_INFO"
	.sectionflags	@""
	.align	4


	//----- nvinfo : EIATTR_CUDA_API_VERSION
	.align		4
        /*0000*/ 	.byte	0x04, 0x37
        /*0002*/ 	.short	(.L_131 - .L_130)
.L_130:
        /*0004*/ 	.word	0x00000082


	//----- nvinfo : EIATTR_KPARAM_INFO
	.align		4
.L_131:
        /*0008*/ 	.byte	0x04, 0x17
        /*000a*/ 	.short	(.L_133 - .L_132)
.L_132:
        /*000c*/ 	.word	0x00000000
        /*0010*/ 	.short	0x0003
        /*0012*/ 	.short	0x0014
        /*0014*/ 	.byte	0x00, 0xf0, 0x11, 0x00


	//----- nvinfo : EIATTR_KPARAM_INFO
	.align		4
.L_133:
        /*0018*/ 	.byte	0x04, 0x17
        /*001a*/ 	.short	(.L_135 - .L_134)
.L_134:
        /*001c*/ 	.word	0x00000000
        /*0020*/ 	.short	0x0002
        /*0022*/ 	.short	0x0010
        /*0024*/ 	.byte	0x00, 0xf0, 0x11, 0x00


	//----- nvinfo : EIATTR_KPARAM_INFO
	.align		4
.L_135:
        /*0028*/ 	.byte	0x04, 0x17
        /*002a*/ 	.short	(.L_137 - .L_136)
.L_136:
        /*002c*/ 	.word	0x00000000
        /*0030*/ 	.short	0x0001
        /*0032*/ 	.short	0x0008
        /*0034*/ 	.byte	0x00, 0xf5, 0x21, 0x00


	//----- nvinfo : EIATTR_KPARAM_INFO
	.align		4
.L_137:
        /*0038*/ 	.byte	0x04, 0x17
        /*003a*/ 	.short	(.L_139 - .L_138)
.L_138:
        /*003c*/ 	.word	0x00000000
        /*0040*/ 	.short	0x0000
        /*0042*/ 	.short	0x0000
        /*0044*/ 	.byte	0x00, 0xf5, 0x21, 0x00


	//----- nvinfo : EIATTR_SPARSE_MMA_MASK
	.align		4
.L_139:
        /*0048*/ 	.byte	0x03, 0x50
        /*004a*/ 	.short	0x0000


	//----- nvinfo : EIATTR_MAXREG_COUNT
	.align		4
        /*004c*/ 	.byte	0x03, 0x1b
        /*004e*/ 	.short	0x00ff


	//----- nvinfo : EIATTR_MERCURY_ISA_VERSION
	.align		4
        /*0050*/ 	.byte	0x03, 0x5f
        /*0052*/ 	.short	0x0101


	//----- nvinfo : EIATTR_VRC_CTA_INIT_COUNT
	.align		4
        /*0054*/ 	.byte	0x02, 0x4a
	.zero		1
	.zero		1


	//----- nvinfo : EIATTR_EXIT_INSTR_OFFSETS
	.align		4
        /*0058*/ 	.byte	0x04, 0x1c
        /*005a*/ 	.short	(.L_141 - .L_140)


	//   ....[0]....
.L_140:
        /*005c*/ 	.word	0x00000070


	//   ....[1]....
        /*0060*/ 	.word	0x00001d40


	//   ....[2]....
        /*0064*/ 	.word	0x00002ff0


	//   ....[3]....
        /*0068*/ 	.word	0x000039d0


	//   ....[4]....
        /*006c*/ 	.word	0x00003ef0


	//   ....[5]....
        /*0070*/ 	.word	0x00004080


	//----- nvinfo : EIATTR_CRS_STACK_SIZE
	.align		4
.L_141:
        /*0074*/ 	.byte	0x04, 0x1e
        /*0076*/ 	.short	(.L_143 - .L_142)
.L_142:
        /*0078*/ 	.word	0x00000000


	//----- nvinfo : EIATTR_CBANK_PARAM_SIZE
	.align		4
.L_143:
        /*007c*/ 	.byte	0x03, 0x19
        /*007e*/ 	.short	0x0018


	//----- nvinfo : EIATTR_PARAM_CBANK
	.align		4
        /*0080*/ 	.byte	0x04, 0x0a
        /*0082*/ 	.short	(.L_145 - .L_144)
	.align		4
.L_144:
        /*0084*/ 	.word	index@(.nv.constant0._Z20softmax_forward_cudaPfS_ii)
        /*0088*/ 	.short	0x0380
        /*008a*/ 	.short	0x0018


	//----- nvinfo : EIATTR_SW_WAR
	.align		4
.L_145:
        /*008c*/ 	.byte	0x04, 0x36
        /*008e*/ 	.short	(.L_147 - .L_146)
.L_146:
        /*0090*/ 	.word	0x00000008
.L_147:


//--------------------- .nv.info._Z18relu_backward_cudaPfPKfS1_ii --------------------------
	.section	.nv.info._Z18relu_backward_cudaPfPKfS1_ii,"",@"SHT_CUDA_INFO"
	.sectionflags	@""
	.align	4


	//----- nvinfo : EIATTR_CUDA_API_VERSION
	.align		4
        /*0000*/ 	.byte	0x04, 0x37
        /*0002*/ 	.short	(.L_149 - .L_148)
.L_148:
        /*0004*/ 	.word	0x00000082


	//----- nvinfo : EIATTR_KPARAM_INFO
	.align		4
.L_149:
        /*0008*/ 	.byte	0x04, 0x17
        /*000a*/ 	.short	(.L_151 - .L_150)
.L_150:
        /*000c*/ 	.word	0x00000000
        /*0010*/ 	.short	0x0004
        /*0012*/ 	.short	0x001c
        /*0014*/ 	.byte	0x00, 0xf0, 0x11, 0x00


	//----- nvinfo : EIATTR_KPARAM_INFO
	.align		4
.L_151:
        /*0018*/ 	.byte	0x04, 0x17
        /*001a*/ 	.short	(.L_153 - .L_152)
.L_152:
        /*001c*/ 	.word	0x00000000
        /*0020*/ 	.short	0x0003
        /*0022*/ 	.short	0x0018
        /*0024*/ 	.byte	0x00, 0xf0, 0x11, 0x00


	//----- nvinfo : EIATTR_KPARAM_INFO
	.align		4
.L_153:
        /*0028*/ 	.byte	0x04, 0x17
        /*002a*/ 	.short	(.L_155 - .L_154)
.L_154:
        /*002c*/ 	.word	0x00000000
        /*0030*/ 	.short	0x0002
        /*0032*/ 	.short	0x0010
        /*0034*/ 	.byte	0x00, 0xf5, 0x21, 0x00


	//----- nvinfo : EIATTR_KPARAM_INFO
	.align		4
.L_155:
        /*0038*/ 	.byte	0x04, 0x17
        /*003a*/ 	.short	(.L_157 - .L_156)
.L_156:
        /*003c*/ 	.word	0x00000000
        /*0040*/ 	.short	0x0001
        /*0042*/ 	.short	0x0008
        /*0044*/ 	.byte	0x00, 0xf5, 0x21, 0x00


	//----- nvinfo : EIATTR_KPARAM_INFO
	.align		4
.L_157:
        /*0048*/ 	.byte	0x04, 0x17
        /*004a*/ 	.short	(.L_159 - .L_158)
.L_158:
        /*004c*/ 	.word	0x00000000
        /*0050*/ 	.short	0x0000
        /*0052*/ 	.short	0x0000
        /*0054*/ 	.byte	0x00, 0xf5, 0x21, 0x00


	//----- nvinfo : EIATTR_SPARSE_MMA_MASK
	.align		4
.L_159:
        /*0058*/ 	.byte	0x03, 0x50
        /*005a*/ 	.short	0x0000


	//----- nvinfo : EIATTR_MAXREG_COUNT
	.align		4
        /*005c*/ 	.byte	0x03, 0x1b
        /*005e*/ 	.short	0x00ff


	//----- nvinfo : EIATTR_MERCURY_ISA_VERSION
	.align		4
        /*0060*/ 	.byte	0x03, 0x5f
        /*0062*/ 	.short	0x0101


	//----- nvinfo : EIATTR_VRC_CTA_INIT_COUNT
	.align		4
        /*0064*/ 	.byte	0x02, 0x4a
	.zero		1
	.zero		1


	//----- nvinfo : EIATTR_EXIT_INSTR_OFFSETS
	.align		4
        /*0068*/ 	.byte	0x04, 0x1c
        /*006a*/ 	.short	(.L_161 - .L_160)


	//   ....[0]....
.L_160:
        /*006c*/ 	.word	0x000000c0


	//   ....[1]....
        /*0070*/ 	.word	0x000001d0


	//----- nvinfo : EIATTR_CRS_STACK_SIZE
	.align		4
.L_161:
        /*0074*/ 	.byte	0x04, 0x1e
        /*0076*/ 	.short	(.L_163 - .L_162)
.L_162:
        /*0078*/ 	.word	0x00000000


	//----- nvinfo : EIATTR_CBANK_PARAM_SIZE
	.align		4
.L_163:
        /*007c*/ 	.byte	0x03, 0x19
        /*007e*/ 	.short	0x0020


	//----- nvinfo : EIATTR_PARAM_CBANK
	.align		4
        /*0080*/ 	.byte	0x04, 0x0a
        /*0082*/ 	.short	(.L_165 - .L_164)
	.align		4
.L_164:
        /*0084*/ 	.word	index@(.nv.constant0._Z18relu_backward_cudaPfPKfS1_ii)
        /*0088*/ 	.short	0x0380
        /*008a*/ 	.short	0x0020


	//----- nvinfo : EIATTR_SW_WAR
	.align		4
.L_165:
        /*008c*/ 	.byte	0x04, 0x36
        /*008e*/ 	.short	(.L_167 - .L_166)
.L_166:
        /*0090*/ 	.word	0x00000008
.L_167:


//--------------------- .nv.info._Z17relu_forward_cudaiiPKfPf --------------------------
	.section	.nv.info._Z17relu_forward_cudaiiPKfPf,"",@"SHT_CUDA_INFO"
	.sectionflags	@""
	.align	4


	//----- nvinfo : EIATTR_CUDA_API_VERSION
	.align		4
        /*0000*/ 	.byte	0x04, 0x37
        /*0002*/ 	.short	(.L_169 - .L_168)
.L_168:
        /*0004*/ 	.word	0x00000082


	//----- nvinfo : EIATTR_KPARAM_INFO
	.align		4
.L_169:
        /*0008*/ 	.byte	0x04, 0x17
        /*000a*/ 	.short	(.L_171 - .L_170)
.L_170:
        /*000c*/ 	.word	0x00000000
        /*0010*/ 	.short	0x0003
        /*0012*/ 	.short	0x0010
        /*0014*/ 	.byte	0x00, 0xf5, 0x21, 0x00


	//----- nvinfo : EIATTR_KPARAM_INFO
	.align		4
.L_171:
        /*0018*/ 	.byte	0x04, 0x17
        /*001a*/ 	.short	(.L_173 - .L_172)
.L_172:
        /*001c*/ 	.word	0x00000000
        /*0020*/ 	.short	0x0002
        /*0022*/ 	.short	0x0008
        /*0024*/ 	.byte	0x00, 0xf5, 0x21, 0x00


	//----- nvinfo : EIATTR_KPARAM_INFO
	.align		4
.L_173:
        /*0028*/ 	.byte	0x04, 0x17
        /*002a*/ 	.short	(.L_175 - .L_174)
.L_174:
        /*002c*/ 	.word	0x00000000
        /*0030*/ 	.short	0x0001
        /*0032*/ 	.short	0x0004
        /*0034*/ 	.byte	0x00, 0xf0, 0x11, 0x00


	//----- nvinfo : EIATTR_KPARAM_INFO
	.align		4
.L_175:
        /*0038*/ 	.byte	0x04, 0x17
        /*003a*/ 	.short	(.L_177 - .L_176)
.L_176:
        /*003c*/ 	.word	0x00000000
        /*0040*/ 	.short	0x0000
        /*0042*/ 	.short	0x0000
        /*0044*/ 	.byte	0x00, 0xf0, 0x11, 0x00


	//----- nvinfo : EIATTR_SPARSE_MMA_MASK
	.align		4
.L_177:
        /*0048*/ 	.byte	0x03, 0x50
        /*004a*/ 	.short	0x0000


	//----- nvinfo : EIATTR_MAXREG_COUNT
	.align		4
        /*004c*/ 	.byte	0x03, 0x1b
        /*004e*/ 	.short	0x00ff


	//----- nvinfo : EIATTR_MERCURY_ISA_VERSION
	.align		4
        /*0050*/ 	.byte	0x03, 0x5f
        /*0052*/ 	.short	0x0101


	//----- nvinfo : EIATTR_VRC_CTA_INIT_COUNT
	.align		4
        /*0054*/ 	.byte	0x02, 0x4a
	.zero		1
	.zero		1


	//----- nvinfo : EIATTR_EXIT_INSTR_OFFSETS
	.align		4
        /*0058*/ 	.byte	0x04, 0x1c
        /*005a*/ 	.short	(.L_179 - .L_178)


	//   ....[0]....
.L_178:
        /*005c*/ 	.word	0x000000c0


	//   ....[1]....
        /*0060*/ 	.word	0x00000170


	//----- nvinfo : EIATTR_CBANK_PARAM_SIZE
	.align		4
.L_179:
        /*0064*/ 	.byte	0x03, 0x19
        /*0066*/ 	.short	0x0018


	//----- nvinfo : EIATTR_PARAM_CBANK
	.align		4
        /*0068*/ 	.byte	0x04, 0x0a
        /*006a*/ 	.short	(.L_181 - .L_180)
	.align		4
.L_180:
        /*006c*/ 	.word	index@(.nv.constant0._Z17relu_forward_cudaiiPKfPf)
        /*0070*/ 	.short	0x0380
        /*0072*/ 	.short	0x0018


	//----- nvinfo : EIATTR_SW_WAR
	.align		4
.L_181:
        /*0074*/ 	.byte	0x04, 0x36
        /*0076*/ 	.short	(.L_183 - .L_182)
.L_182:
        /*0078*/ 	.word	0x00000008
.L_183:


//--------------------- .nv.info._Z21dweight_backward_cudaPfS_PKfS1_iii --------------------------
	.section	.nv.info._Z21dweight_backward_cudaPfS_PKfS1_iii,"",@"SHT_CUDA_INFO"
	.sectionflags	@""
	.align	4


	//----- nvinfo : EIATTR_CUDA_API_VERSION
	.align		4
        /*0000*/ 	.byte	0x04, 0x37
        /*0002*/ 	.short	(.L_185 - .L_184)
.L_184:
        /*0004*/ 	.word	0x00000082


	//----- nvinfo : EIATTR_KPARAM_INFO
	.align		4
.L_185:
        /*0008*/ 	.byte	0x04, 0x17
        /*000a*/ 	.short	(.L_187 - .L_186)
.L_186:
        /*000c*/ 	.word	0x00000000
        /*0010*/ 	.short	0x0006
        /*0012*/ 	.short	0x0028
        /*0014*/ 	.byte	0x00, 0xf0, 0x11, 0x00


	//----- nvinfo : EIATTR_KPARAM_INFO
	.align		4
.L_187:
        /*0018*/ 	.byte	0x04, 0x17
        /*001a*/ 	.short	(.L_189 - .L_188)
.L_188:
        /*001c*/ 	.word	0x00000000
        /*0020*/ 	.short	0x0005
        /*0022*/ 	.short	0x0024
        /*0024*/ 	.byte	0x00, 0xf0, 0x11, 0x00


	//----- nvinfo : EIATTR_KPARAM_INFO
	.align		4
.L_189:
        /*0028*/ 	.byte	0x04, 0x17
        /*002a*/ 	.short	(.L_191 - .L_190)
.L_190:
        /*002c*/ 	.word	0x00000000
        /*0030*/ 	.short	0x0004
        /*0032*/ 	.short	0x0020
        /*0034*/ 	.byte	0x00, 0xf0, 0x11, 0x00


	//----- nvinfo : EIATTR_KPARAM_INFO
	.align		4
.L_191:
        /*0038*/ 	.byte	0x04, 0x17
        /*003a*/ 	.short	(.L_193 - .L_192)
.L_192:
        /*003c*/ 	.word	0x00000000
        /*0040*/ 	.short	0x0003
        /*0042*/ 	.short	0x0018
        /*0044*/ 	.byte	0x00, 0xf5, 0x21, 0x00


	//----- nvinfo : EIATTR_KPARAM_INFO
	.align		4
.L_193:
        /*0048*/ 	.byte	0x04, 0x17
        /*004a*/ 	.short	(.L_195 - .L_194)
.L_194:
        /*004c*/ 	.word	0x00000000
        /*0050*/ 	.short	0x0002
        /*0052*/ 	.short	0x0010
        /*0054*/ 	.byte	0x00, 0xf5, 0x21, 0x00


	//----- nvinfo : EIATTR_KPARAM_INFO
	.align		4
.L_195:
        /*0058*/ 	.byte	0x04, 0x17
        /*005a*/ 	.short	(.L_197 - .L_196)
.L_196:
        /*005c*/ 	.word	0x00000000
        /*0060*/ 	.short	0x0001
        /*0062*/ 	.short	0x0008
        /*0064*/ 	.byte	0x00, 0xf5, 0x21, 0x00


	//----- nvinfo : EIATTR_KPARAM_INFO
	.align		4
.L_197:
        /*0068*/ 	.byte	0x04, 0x17
        /*006a*/ 	.short	(.L_199 - .L_198)
.L_198:
        /*006c*/ 	.word	0x00000000
        /*0070*/ 	.short	0x0000
        /*0072*/ 	.short	0x0000
        /*0074*/ 	.byte	0x00, 0xf5, 0x21, 0x00


	//----- nvinfo : EIATTR_SPARSE_MMA_MASK
	.align		4
.L_199:
        /*0078*/ 	.byte	0x03, 0x50
        /*007a*/ 	.short	0x0000


	//----- nvinfo : EIATTR_MAXREG_COUNT
	.align		4
        /*007c*/ 	.byte	0x03, 0x1b
        /*007e*/ 	.short	0x00ff


	//----- nvinfo : EIATTR_MERCURY_ISA_VERSION
	.align		4
        /*0080*/ 	.byte	0x03, 0x5f
        /*0082*/ 	.short	0x0101


	//----- nvinfo : EIATTR_VRC_CTA_INIT_COUNT
	.align		4
        /*0084*/ 	.byte	0x02, 0x4a
	.zero		1
	.zero		1


	//----- nvinfo : EIATTR_EXIT_INSTR_OFFSETS
	.align		4
        /*0088*/ 	.byte	0x04, 0x1c
        /*008a*/ 	.short	(.L_201 - .L_200)


	//   ....[0]....
.L_200:
        /*008c*/ 	.word	0x000000f0


	//   ....[1]....
        /*0090*/ 	.word	0x00000c50


	//----- nvinfo : EIATTR_CBANK_PARAM_SIZE
	.align		4
.L_201:
        /*0094*/ 	.byte	0x03, 0x19
        /*0096*/ 	.short	0x002c


	//----- nvinfo : EIATTR_PARAM_CBANK
	.align		4
        /*0098*/ 	.byte	0x04, 0x0a
        /*009a*/ 	.short	(.L_203 - .L_202)
	.align		4
.L_202:
        /*009c*/ 	.word	index@(.nv.constant0._Z21dweight_backward_cudaPfS_PKfS1_iii)
        /*00a0*/ 	.short	0x0380
        /*00a2*/ 	.short	0x002c


	//----- nvinfo : EIATTR_SW_WAR
	.align		4
.L_203:
        /*00a4*/ 	.byte	0x04, 0x36
        /*00a6*/ 	.short	(.L_205 - .L_204)
.L_204:
        /*00a8*/ 	.word	0x00000008
.L_205:


//--------------------- .nv.info._Z18dinp_backward_cudaPfPKfS1_iii --------------------------
	.section	.nv.info._Z18dinp_backward_cudaPfPKfS1_iii,"",@"SHT_CUDA_INFO"
	.sectionflags	@""
	.align	4


	//----- nvinfo : EIATTR_CUDA_API_VERSION
	.align		4
        /*0000*/ 	.byte	0x04, 0x37
        /*0002*/ 	.short	(.L_207 - .L_206)
.L_206:
        /*0004*/ 	.word	0x00000082


	//----- nvinfo : EIATTR_KPARAM_INFO
	.align		4
.L_207:
        /*0008*/ 	.byte	0x04, 0x17
        /*000a*/ 	.short	(.L_209 - .L_208)
.L_208:
        /*000c*/ 	.word	0x00000000
        /*0010*/ 	.short	0x0005
        /*0012*/ 	.short	0x0020
        /*0014*/ 	.byte	0x00, 0xf0, 0x11, 0x00


	//----- nvinfo : EIATTR_KPARAM_INFO
	.align		4
.L_209:
        /*0018*/ 	.byte	0x04, 0x17
        /*001a*/ 	.short	(.L_211 - .L_210)
.L_210:
        /*001c*/ 	.word	0x00000000
        /*0020*/ 	.short	0x0004
        /*0022*/ 	.short	0x001c
        /*0024*/ 	.byte	0x00, 0xf0, 0x11, 0x00


	//----- nvinfo : EIATTR_KPARAM_INFO
	.align		4
.L_211:
        /*0028*/ 	.byte	0x04, 0x17
        /*002a*/ 	.short	(.L_213 - .L_212)
.L_212:
        /*002c*/ 	.word	0x00000000
        /*0030*/ 	.short	0x0003
        /*0032*/ 	.short	0x0018
        /*0034*/ 	.byte	0x00, 0xf0, 0x11, 0x00


	//----- nvinfo : EIATTR_KPARAM_INFO
	.align		4
.L_213:
        /*0038*/ 	.byte	0x04, 0x17
        /*003a*/ 	.short	(.L_215 - .L_214)
.L_214:
        /*003c*/ 	.word	0x00000000
        /*0040*/ 	.short	0x0002
        /*0042*/ 	.short	0x0010
        /*0044*/ 	.byte	0x00, 0xf5, 0x21, 0x00


	//----- nvinfo : EIATTR_KPARAM_INFO
	.align		4
.L_215:
        /*0048*/ 	.byte	0x04, 0x17
        /*004a*/ 	.short	(.L_217 - .L_216)
.L_216:
        /*004c*/ 	.word	0x00000000
        /*0050*/ 	.short	0x0001
        /*0052*/ 	.short	0x0008
        /*0054*/ 	.byte	0x00, 0xf5, 0x21, 0x00


	//----- nvinfo : EIATTR_KPARAM_INFO
	.align		4
.L_217:
        /*0058*/ 	.byte	0x04, 0x17
        /*005a*/ 	.short	(.L_219 - .L_218)
.L_218:
        /*005c*/ 	.word	0x00000000
        /*0060*/ 	.short	0x0000
        /*0062*/ 	.short	0x0000
        /*0064*/ 	.byte	0x00, 0xf5, 0x21, 0x00


	//----- nvinfo : EIATTR_SPARSE_MMA_MASK
	.align		4
.L_219:
        /*0068*/ 	.byte	0x03, 0x50
        /*006a*/ 	.short	0x0000


	//----- nvinfo : EIATTR_MAXREG_COUNT
	.align		4
        /*006c*/ 	.byte	0x03, 0x1b
        /*006e*/ 	.short	0x00ff


	//----- nvinfo : EIATTR_MERCURY_ISA_VERSION
	.align		4
        /*0070*/ 	.byte	0x03, 0x5f
        /*0072*/ 	.short	0x0101


	//----- nvinfo : EIATTR_VRC_CTA_INIT_COUNT
	.align		4
        /*0074*/ 	.byte	0x02, 0x4a
	.zero		1
	.zero		1


	//----- nvinfo : EIATTR_EXIT_INSTR_OFFSETS
	.align		4
        /*0078*/ 	.byte	0x04, 0x1c
        /*007a*/ 	.short	(.L_221 - .L_220)


	//   ....[0]....
.L_220:
        /*007c*/ 	.word	0x000000e0


	//   ....[1]....
        /*0080*/ 	.word	0x00000520


	//   ....[2]....
        /*0084*/ 	.word	0x00000760


	//   ....[3]....
        /*0088*/ 	.word	0x00000900


	//   ....[4]....
        /*008c*/ 	.word	0x000009b0


	//----- nvinfo : EIATTR_CBANK_PARAM_SIZE
	.align		4
.L_221:
        /*0090*/ 	.byte	0x03, 0x19
        /*0092*/ 	.short	0x0024


	//----- nvinfo : EIATTR_PARAM_CBANK
	.align		4
        /*0094*/ 	.byte	0x04, 0x0a
        /*0096*/ 	.short	(.L_223 - .L_222)
	.align		4
.L_222:
        /*0098*/ 	.word	index@(.nv.constant0._Z18dinp_backward_cudaPfPKfS1_iii)
        /*009c*/ 	.short	0x0380
        /*009e*/ 	.short	0x0024


	//----- nvinfo : EIATTR_SW_WAR
	.align		4
.L_223:
        /*00a0*/ 	.byte	0x04, 0x36
        /*00a2*/ 	.short	(.L_225 - .L_224)
.L_224:
        /*00a4*/ 	.word	0x00000008
.L_225:


//--------------------- .nv.info._Z19linear_forward_cudaiiiPKfS0_S0_Pf --------------------------
	.section	.nv.info._Z19linear_forward_cudaiiiPKfS0_S0_Pf,"",@"SHT_CUDA_INFO"
	.sectionflags	@""
	.align	4


	//----- nvinfo : EIATTR_CUDA_API_VERSION
	.align		4
        /*0000*/ 	.byte	0x04, 0x37
        /*0002*/ 	.short	(.L_227 - .L_226)
.L_226:
        /*0004*/ 	.word	0x00000082


	//----- nvinfo : EIATTR_KPARAM_INFO
	.align		4
.L_227:
        /*0008*/ 	.byte	0x04, 0x17
        /*000a*/ 	.short	(.L_229 - .L_228)
.L_228:
        /*000c*/ 	.word	0x00000000
        /*0010*/ 	.short	0x0006
        /*0012*/ 	.short	0x0028
        /*0014*/ 	.byte	0x00, 0xf5, 0x21, 0x00


	//----- nvinfo : EIATTR_KPARAM_INFO
	.align		4
.L_229:
        /*0018*/ 	.byte	0x04, 0x17
        /*001a*/ 	.short	(.L_231 - .L_230)
.L_230:
        /*001c*/ 	.word	0x00000000
        /*0020*/ 	.short	0x0005
        /*0022*/ 	.short	0x0020
        /*0024*/ 	.byte	0x00, 0xf5, 0x21, 0x00


	//----- nvinfo : EIATTR_KPARAM_INFO
	.align		4
.L_231:
        /*0028*/ 	.byte	0x04, 0x17
        /*002a*/ 	.short	(.L_233 - .L_232)
.L_232:
        /*002c*/ 	.word	0x00000000
        /*0030*/ 	.short	0x0004
        /*0032*/ 	.short	0x0018
        /*0034*/ 	.byte	0x00, 0xf5, 0x21, 0x00


	//----- nvinfo : EIATTR_KPARAM_INFO
	.align		4
.L_233:
        /*0038*/ 	.byte	0x04, 0x17
        /*003a*/ 	.short	(.L_235 - .L_234)
.L_234:
        /*003c*/ 	.word	0x00000000
        /*0040*/ 	.short	0x0003
        /*0042*/ 	.short	0x0010
        /*0044*/ 	.byte	0x00, 0xf5, 0x21, 0x00


	//----- nvinfo : EIATTR_KPARAM_INFO
	.align		4
.L_235:
        /*0048*/ 	.byte	0x04, 0x17
        /*004a*/ 	.short	(.L_237 - .L_236)
.L_236:
        /*004c*/ 	.word	0x00000000
        /*0050*/ 	.short	0x0002
        /*0052*/ 	.short	0x0008
        /*0054*/ 	.byte	0x00, 0xf0, 0x11, 0x00


	//----- nvinfo : EIATTR_KPARAM_INFO
	.align		4
.L_237:
        /*0058*/ 	.byte	0x04, 0x17
        /*005a*/ 	.short	(.L_239 - .L_238)
.L_238:
        /*005c*/ 	.word	0x00000000
        /*0060*/ 	.short	0x0001
        /*0062*/ 	.short	0x0004
        /*0064*/ 	.byte	0x00, 0xf0, 0x11, 0x00


	//----- nvinfo : EIATTR_KPARAM_INFO
	.align		4
.L_239:
        /*0068*/ 	.byte	0x04, 0x17
        /*006a*/ 	.short	(.L_241 - .L_240)
.L_240:
        /*006c*/ 	.word	0x00000000
        /*0070*/ 	.short	0x0000
        /*0072*/ 	.short	0x0000
        /*0074*/ 	.byte	0x00, 0xf0, 0x11, 0x00


	//----- nvinfo : EIATTR_SPARSE_MMA_MASK
	.align		4
.L_241:
        /*0078*/ 	.byte	0x03, 0x50
        /*007a*/ 	.short	0x0000


	//----- nvinfo : EIATTR_MAXREG_COUNT
	.align		4
        /*007c*/ 	.byte	0x03, 0x1b
        /*007e*/ 	.short	0x00ff


	//----- nvinfo : EIATTR_MERCURY_ISA_VERSION
	.align		4
        /*0080*/ 	.byte	0x03, 0x5f
        /*0082*/ 	.short	0x0101


	//----- nvinfo : EIATTR_VRC_CTA_INIT_COUNT
	.align		4
        /*0084*/ 	.byte	0x02, 0x4a
	.zero		1
	.zero		1


	//----- nvinfo : EIATTR_EXIT_INSTR_OFFSETS
	.align		4
        /*0088*/ 	.byte	0x04, 0x1c
        /*008a*/ 	.short	(.L_243 - .L_242)


	//   ....[0]....
.L_242:
        /*008c*/ 	.word	0x000000c0


	//   ....[1]....
        /*0090*/ 	.word	0x000010a0


	//----- nvinfo : EIATTR_CBANK_PARAM_SIZE
	.align		4
.L_243:
        /*0094*/ 	.byte	0x03, 0x19
        /*0096*/ 	.short	0x0030


	//----- nvinfo : EIATTR_PARAM_CBANK
	.align		4
        /*0098*/ 	.byte	0x04, 0x0a
        /*009a*/ 	.short	(.L_245 - .L_244)
	.align		4
.L_244:
        /*009c*/ 	.word	index@(.nv.constant0._Z19linear_forward_cudaiiiPKfS0_S0_Pf)
        /*00a0*/ 	.short	0x0380
        /*00a2*/ 	.short	0x0030


	//----- nvinfo : EIATTR_SW_WAR
	.align		4
.L_245:
        /*00a4*/ 	.byte	0x04, 0x36
        /*00a6*/ 	.short	(.L_247 - .L_246)
.L_246:
        /*00a8*/ 	.word	0x00000008
.L_247:


//--------------------- .nv.callgraph             --------------------------
	.section	.nv.callgraph,"",@"SHT_CUDA_CALLGRAPH"
	.align	4
	.sectionentsize	8
	.align		4
        /*0000*/ 	.word	0x00000000
	.align		4
        /*0004*/ 	.word	0xffffffff
	.align		4
        /*0008*/ 	.word	0x00000000
	.align		4
        /*000c*/ 	.word	0xfffffffe
	.align		4
        /*0010*/ 	.word	0x00000000
	.align		4
        /*0014*/ 	.word	0xfffffffd
	.align		4
        /*0018*/ 	.word	0x00000000
	.align		4
        /*001c*/ 	.word	0xfffffffc


//--------------------- .text._Z18update_params_cudaiPfS_S_S_fffffi --------------------------
	.section	.text._Z18update_params_cudaiPfS_S_S_fffffi,"ax",@progbits
	.align	128
        .global         _Z18update_params_cudaiPfS_S_S_fffffi
        .type           _Z18update_params_cudaiPfS_S_S_fffffi,@function
        .size           _Z18update_params_cudaiPfS_S_S_fffffi,(.L_x_137 - _Z18update_params_cudaiPfS_S_S_fffffi)
        .other          _Z18update_params_cudaiPfS_S_S_fffffi,@"STO_CUDA_ENTRY STV_DEFAULT"
_Z18update_params_cudaiPfS_S_S_fffffi:
.text._Z18update_params_cudaiPfS_S_S_fffffi:
[----:B------:R-:W-:Y:S01]  /*0000*/  LDC R1, c[0x0][0x37c] ;  /* 0x0000df00ff017b82 */ /* 0x000fe20000000800 */
[----:B------:R-:W0:Y:S07]  /*0010*/  S2R R0, SR_TID.X ;  /* 0x0000000000007919 */ /* 0x000e2e0000002100 */
[----:B------:R-:W0:Y:S01]  /*0020*/  S2UR UR4, SR_CTAID.X ;  /* 0x00000000000479c3 */ /* 0x000e220000002500 */
[----:B------:R-:W1:Y:S07]  /*0030*/  LDCU UR5, c[0x0][0x380] ;  /* 0x00007000ff0577ac */ /* 0x000e6e0008000800 */
[----:B------:R-:W0:Y:S02]  /*0040*/  LDC R11, c[0x0][0x360] ;  /* 0x0000d800ff0b7b82 */ /* 0x000e240000000800 */
[----:B0-----:R-:W-:-:S05]  /*0050*/  IMAD R11, R11, UR4, R0 ;  /* 0x000000040b0b7c24 */ /* 0x001fca000f8e0200 */
[----:B-1----:R-:W-:-:S13]  /*0060*/  ISETP.GE.U32.AND P0, PT, R11, UR5, PT ;  /* 0x000000050b007c0c */ /* 0x002fda000bf06070 */
[----:B------:R-:W-:Y:S05]  /*0070*/  @P0 EXIT ;  /* 0x000000000000094d */ /* 0x000fea0003800000 */
[----:B------:R-:W0:Y:S01]  /*0080*/  LDC.64 R6, c[0x0][0x398] ;  /* 0x0000e600ff067b82 */ /* 0x000e220000000a00 */
[----:B------:R-:W1:Y:S07]  /*0090*/  LDCU.64 UR4, c[0x0][0x358] ;  /* 0x00006b00ff0477ac */ /* 0x000e6e0008000a00 */
[----:B------:R-:W2:Y:S08]  /*00a0*/  LDC.64 R2, c[0x0][0x390] ;  /* 0x0000e400ff027b82 */ /* 0x000eb00000000a00 */
[----:B------:R-:W3:Y:S08]  /*00b0*/  LDC.64 R8, c[0x0][0x3a0] ;  /* 0x0000e800ff087b82 */ /* 0x000ef00000000a00 */
[----:B------:R-:W4:Y:S01]  /*00c0*/  LDC.64 R4, c[0x0][0x388] ;  /* 0x0000e200ff047b82 */ /* 0x000f220000000a00 */
[----:B0-----:R-:W-:-:S05]  /*00d0*/  IMAD.WIDE.U32 R6, R11, 0x4, R6 ;  /* 0x000000040b067825 */ /* 0x001fca00078e0006 */
[----:B-1----:R-:W4:Y:S01]  /*00e0*/  LDG.E R17, desc[UR4][R6.64] ;  /* 0x0000000406117981 */ /* 0x002f22000c1e1900 */
[C---:B--2---:R-:W-:Y:S01]  /*00f0*/  IMAD.WIDE.U32 R2, R11.reuse, 0x4, R2 ;  /* 0x000000040b027825 */ /* 0x044fe200078e0002 */
[----:B------:R-:W0:Y:S05]  /*0100*/  LDC R14, c[0x0][0x3ac] ;  /* 0x0000eb00ff0e7b82 */ /* 0x000e2a0000000800 */
[----:B------:R1:W2:Y:S01]  /*0110*/  LDG.E R2, desc[UR4][R2.64] ;  /* 0x0000000402027981 */ /* 0x0002a2000c1e1900 */
[C---:B---3--:R-:W-:Y:S02]  /*0120*/  IMAD.WIDE.U32 R8, R11.reuse, 0x4, R8 ;  /* 0x000000040b087825 */ /* 0x048fe400078e0008 */
[----:B------:R-:W3:Y:S03]  /*0130*/  LDC R20, c[0x0][0x3bc] ;  /* 0x0000ef00ff147b82 */ /* 0x000ee60000000800 */
[----:B------:R-:W2:Y:S01]  /*0140*/  LDG.E R15, desc[UR4][R8.64] ;  /* 0x00000004080f7981 */ /* 0x000ea2000c1e1900 */
[----:B----4-:R-:W-:-:S05]  /*0150*/  IMAD.WIDE.U32 R4, R11, 0x4, R4 ;  /* 0x000000040b047825 */ /* 0x010fca00078e0004 */
[----:B------:R4:W5:Y:S01]  /*0160*/  LDG.E R10, desc[UR4][R4.64] ;  /* 0x00000004040a7981 */ /* 0x000962000c1e1900 */
[C---:B0-----:R-:W-:Y:S01]  /*0170*/  FMUL R11, |R14|.reuse, 16777216 ;  /* 0x4b8000000e0b7820 */ /* 0x041fe20000400200 */
[----:B------:R-:W-:-:S04]  /*0180*/  FSETP.GEU.AND P0, PT, |R14|, 1.175494350822287508e-38, PT ;  /* 0x008000000e00780b */ /* 0x000fc80003f0e200 */
[----:B------:R-:W-:-:S04]  /*0190*/  FSEL R11, R11, |R14|, !P0 ;  /* 0x4000000e0b0b7208 */ /* 0x000fc80004000000 */
[----:B------:R-:W-:-:S04]  /*01a0*/  IADD3 R0, PT, PT, R11, -0x3f3504f3, RZ ;  /* 0xc0cafb0d0b007810 */ /* 0x000fc80007ffe0ff */
[----:B------:R-:W-:-:S04]  /*01b0*/  LOP3.LUT R16, R0, 0xff800000, RZ, 0xc0, !PT ;  /* 0xff80000000107812 */ /* 0x000fc800078ec0ff */
[----:B------:R-:W-:-:S05]  /*01c0*/  IADD3 R11, PT, PT, R11, -R16, RZ ;  /* 0x800000100b0b7210 */ /* 0x000fca0007ffe0ff */
[----:B------:R-:W-:-:S06]  /*01d0*/  FADD R12, R11, 1 ;  /* 0x3f8000000b0c7421 */ /* 0x000fcc0000000000 */
[----:B------:R-:W0:Y:S01]  /*01e0*/  MUFU.RCP R12, R12 ;  /* 0x0000000c000c7308 */ /* 0x000e220000001000 */
[----:B------:R-:W-:Y:S01]  /*01f0*/  FADD R18, R11, -1 ;  /* 0xbf8000000b127421 */ /* 0x000fe20000000000 */
[----:B------:R-:W-:Y:S02]  /*0200*/  FSEL R0, RZ, -24, P0 ;  /* 0xc1c00000ff007808 */ /* 0x000fe40000000000 */
[----:B-1----:R-:W-:Y:S01]  /*0210*/  I2FP.F32.S32 R3, R16 ;  /* 0x0000001000037245 */ /* 0x002fe20000201400 */
[----:B------:R-:W-:-:S04]  /*0220*/  FADD R11, R18, R18 ;  /* 0x00000012120b7221 */ /* 0x000fc80000000000 */
[----:B------:R-:W-:Y:S01]  /*0230*/  FFMA R16, R3, 1.1920928955078125e-07, R0 ;  /* 0x3400000003107823 */ /* 0x000fe20000000000 */
[----:B------:R-:W-:Y:S02]  /*0240*/  HFMA2 R3, -RZ, RZ, 0.771484375, 0.21533203125 ;  /* 0x3a2c32e4ff037431 */ /* 0x000fe400000001ff */
[----:B0-----:R-:W-:-:S04]  /*0250*/  FMUL R11, R12, R11 ;  /* 0x0000000b0c0b7220 */ /* 0x001fc80000400000 */
[----:B------:R-:W-:Y:S01]  /*0260*/  FADD R13, R18, -R11 ;  /* 0x8000000b120d7221 */ /* 0x000fe20000000000 */
[C---:B------:R-:W-:Y:S01]  /*0270*/  FMUL R22, R11.reuse, R11 ;  /* 0x0000000b0b167220 */ /* 0x040fe20000400000 */
[----:B------:R-:W-:Y:S02]  /*0280*/  FFMA R0, R11, 1.4426950216293334961, R16 ;  /* 0x3fb8aa3b0b007823 */ /* 0x000fe40000000010 */
[----:B------:R-:W-:Y:S01]  /*0290*/  FADD R13, R13, R13 ;  /* 0x0000000d0d0d7221 */ /* 0x000fe20000000000 */
[----:B------:R-:W-:Y:S01]  /*02a0*/  FFMA R19, R22, R3, 0.0032181653659790754318 ;  /* 0x3b52e7db16137423 */ /* 0x000fe20000000003 */
[----:B------:R-:W-:Y:S02]  /*02b0*/  FADD R16, R16, -R0 ;  /* 0x8000000010107221 */ /* 0x000fe40000000000 */
[----:B------:R-:W-:Y:S01]  /*02c0*/  FFMA R13, R18, -R11, R13 ;  /* 0x8000000b120d7223 */ /* 0x000fe2000000000d */
[----:B------:R-:W-:Y:S01]  /*02d0*/  FFMA R19, R22, R19, 0.018033718690276145935 ;  /* 0x3c93bb7316137423 */ /* 0x000fe20000000013 */
[----:B------:R-:W-:-:S02]  /*02e0*/  FFMA R16, R11, 1.4426950216293334961, R16 ;  /* 0x3fb8aa3b0b107823 */ /* 0x000fc40000000010 */
[----:B------:R-:W-:Y:S01]  /*02f0*/  FMUL R13, R12, R13 ;  /* 0x0000000d0c0d7220 */ /* 0x000fe20000400000 */
[----:B------:R-:W-:-:S03]  /*0300*/  FFMA R19, R22, R19, 0.12022458761930465698 ;  /* 0x3df6384f16137423 */ /* 0x000fc60000000013 */
[----:B------:R-:W-:Y:S01]  /*0310*/  FFMA R16, R13, 1.4426950216293334961, R16 ;  /* 0x3fb8aa3b0d107823 */ /* 0x000fe20000000010 */
[----:B------:R-:W-:-:S03]  /*0320*/  FMUL R22, R22, R19 ;  /* 0x0000001316167220 */ /* 0x000fc60000400000 */
[----:B------:R-:W-:Y:S01]  /*0330*/  FFMA R16, R11, 1.9251366722983220825e-08, R16 ;  /* 0x32a55e340b107823 */ /* 0x000fe20000000010 */
[----:B------:R-:W-:-:S04]  /*0340*/  FMUL R12, R22, 3 ;  /* 0x40400000160c7820 */ /* 0x000fc80000400000 */
[----:B------:R-:W-:-:S04]  /*0350*/  FFMA R13, R13, R12, R16 ;  /* 0x0000000c0d0d7223 */ /* 0x000fc80000000010 */
[----:B------:R-:W-:Y:S01]  /*0360*/  FFMA R13, R11, R22, R13 ;  /* 0x000000160b0d7223 */ /* 0x000fe2000000000d */
[----:B---3--:R-:W-:-:S03]  /*0370*/  I2FP.F32.S32 R11, R20 ;  /* 0x00000014000b7245 */ /* 0x008fc60000201400 */
[----:B------:R-:W-:-:S04]  /*0380*/  FADD R12, R0, R13 ;  /* 0x0000000d000c7221 */ /* 0x000fc80000000000 */
[----:B------:R-:W-:-:S04]  /*0390*/  FMUL R16, R11, R12 ;  /* 0x0000000c0b107220 */ /* 0x000fc80000400000 */
[----:B------:R-:W0:Y:S01]  /*03a0*/  FRND R19, R16 ;  /* 0x0000001000137307 */ /* 0x000e220000201000 */
[----:B------:R-:W-:-:S04]  /*03b0*/  FADD R0, -R0, R12 ;  /* 0x0000000c00007221 */ /* 0x000fc80000000100 */
[----:B------:R-:W-:Y:S01]  /*03c0*/  FADD R0, R13, -R0 ;  /* 0x800000000d007221 */ /* 0x000fe20000000000 */
[C---:B------:R-:W-:Y:S02]  /*03d0*/  FFMA R13, R11.reuse, R12, -R16 ;  /* 0x0000000c0b0d7223 */ /* 0x040fe40000000810 */
[----:B------:R-:W1:Y:S02]  /*03e0*/  LDC R12, c[0x0][0x3b0] ;  /* 0x0000ec00ff0c7b82 */ /* 0x000e640000000800 */
[----:B------:R-:W-:Y:S01]  /*03f0*/  FFMA R0, R11, R0, R13 ;  /* 0x000000000b007223 */ /* 0x000fe2000000000d */
[----:B------:R-:W-:Y:S01]  /*0400*/  MOV R13, 0x391fcb8e ;  /* 0x391fcb8e000d7802 */ /* 0x000fe20000000f00 */
[----:B0-----:R-:W-:-:S04]  /*0410*/  FADD R21, R16, -R19 ;  /* 0x8000001310157221 */ /* 0x001fc80000000000 */
[----:B------:R-:W-:-:S04]  /*0420*/  FADD R18, R0, R21 ;  /* 0x0000001500127221 */ /* 0x000fc80000000000 */
[----:B------:R-:W-:-:S04]  /*0430*/  FFMA R21, R18, R13, 0.0013391353422775864601 ;  /* 0x3aaf85ed12157423 */ /* 0x000fc8000000000d */
[C---:B------:R-:W-:Y:S01]  /*0440*/  FFMA R21, R18.reuse, R21, 0.0096188392490148544312 ;  /* 0x3c1d985612157423 */ /* 0x040fe20000000015 */
[----:B------:R-:W0:Y:S01]  /*0450*/  F2I.NTZ R22, R16 ;  /* 0x0000001000167305 */ /* 0x000e220000203100 */
[----:B------:R-:W-:Y:S01]  /*0460*/  FMUL R0, R11, 0.5 ;  /* 0x3f0000000b007820 */ /* 0x000fe20000400000 */
[----:B------:R-:W-:Y:S01]  /*0470*/  FSETP.GT.AND P0, PT, R19, RZ, PT ;  /* 0x000000ff1300720b */ /* 0x000fe20003f04000 */
[----:B------:R-:W-:-:S03]  /*0480*/  FFMA R21, R18, R21, 0.055503588169813156128 ;  /* 0x3d6357bb12157423 */ /* 0x000fc60000000015 */
[----:B------:R-:W-:Y:S01]  /*0490*/  SEL R19, RZ, 0x83000000, P0 ;  /* 0x83000000ff137807 */ /* 0x000fe20000000000 */
[----:B------:R-:W-:Y:S01]  /*04a0*/  FFMA R21, R18, R21, 0.24022644758224487305 ;  /* 0x3e75fdec12157423 */ /* 0x000fe20000000015 */
[----:B------:R-:W3:Y:S01]  /*04b0*/  FRND.TRUNC R0, R0 ;  /* 0x0000000000007307 */ /* 0x000ee2000020d000 */
[----:B------:R-:W-:Y:S02]  /*04c0*/  ISETP.NE.AND P0, PT, R20, RZ, PT ;  /* 0x000000ff1400720c */ /* 0x000fe40003f05270 */
[----:B------:R-:W-:Y:S01]  /*04d0*/  FFMA R21, R18, R21, 0.69314718246459960938 ;  /* 0x3f31721812157423 */ /* 0x000fe20000000015 */
[----:B------:R-:W-:Y:S02]  /*04e0*/  IADD3 R24, PT, PT, R19, 0x7f000000, RZ ;  /* 0x7f00000013187810 */ /* 0x000fe40007ffe0ff */
[----:B------:R-:W-:Y:S01]  /*04f0*/  FSETP.EQ.OR P2, PT, R14, 1, !P0 ;  /* 0x3f8000000e00780b */ /* 0x000fe20004742400 */
[----:B------:R-:W-:Y:S01]  /*0500*/  FFMA R21, R18, R21, 1 ;  /* 0x3f80000012157423 */ /* 0x000fe20000000015 */
[----:B------:R-:W-:-:S02]  /*0510*/  FSETP.GT.AND P1, PT, |R16|, 152, PT ;  /* 0x431800001000780b */ /* 0x000fc40003f24200 */
[----:B0-----:R-:W-:Y:S01]  /*0520*/  LEA R22, R22, -R19, 0x17 ;  /* 0x8000001316167211 */ /* 0x001fe200078eb8ff */
[----:B------:R-:W-:Y:S01]  /*0530*/  FMUL R21, R21, R24 ;  /* 0x0000001815157220 */ /* 0x000fe20000400000 */
[----:B-1----:R-:W-:Y:S01]  /*0540*/  FADD R19, -R12, 1 ;  /* 0x3f8000000c137421 */ /* 0x002fe20000000100 */
[----:B------:R-:W-:Y:S01]  /*0550*/  FSETP.GEU.AND P3, PT, R16, RZ, PT ;  /* 0x000000ff1000720b */ /* 0x000fe20003f6e000 */
[----:B------:R-:W-:Y:S01]  /*0560*/  FADD R16, -R14, 1 ;  /* 0x3f8000000e107421 */ /* 0x000fe20000000100 */
[----:B------:R-:W-:Y:S01]  /*0570*/  FMUL R21, R21, R22 ;  /* 0x0000001615157220 */ /* 0x000fe20000400000 */
[----:B---3--:R-:W-:-:S05]  /*0580*/  FADD R22, R0, R0 ;  /* 0x0000000000167221 */ /* 0x008fca0000000000 */
[----:B------:R-:W-:Y:S01]  /*0590*/  @P1 FSEL R21, RZ, +INF , !P3 ;  /* 0x7f800000ff151808 */ /* 0x000fe20005800000 */
[----:B------:R-:W-:Y:S01]  /*05a0*/  FMUL R17, R17, R14 ;  /* 0x0000000e11117220 */ /* 0x000fe20000400000 */
[----:B--2---:R-:W-:-:S03]  /*05b0*/  FMUL R18, R2, R19 ;  /* 0x0000001302127220 */ /* 0x004fc60000400000 */
[----:B------:R-:W-:Y:S01]  /*05c0*/  FFMA R0, R2, R16, R17 ;  /* 0x0000001002007223 */ /* 0x000fe20000000011 */
[----:B------:R-:W-:Y:S02]  /*05d0*/  HFMA2 R16, -RZ, RZ, 1.875, 0 ;  /* 0x3f800000ff107431 */ /* 0x000fe400000001ff */
[----:B------:R-:W-:-:S04]  /*05e0*/  FMUL R15, R15, R12 ;  /* 0x0000000c0f0f7220 */ /* 0x000fc80000400000 */
[----:B------:R-:W-:Y:S01]  /*05f0*/  FFMA R2, R2, R18, R15 ;  /* 0x0000001202027223 */ /* 0x000fe2000000000f */
[----:B------:R-:W-:Y:S01]  /*0600*/  FADD R15, R11, -R22 ;  /* 0x800000160b0f7221 */ /* 0x000fe20000000000 */
[----:B----4-:R-:W-:Y:S06]  /*0610*/  @P2 BRA `(.L_x_0) ;  /* 0x0000000000502947 */ /* 0x010fec0003800000 */
[----:B------:R-:W-:-:S04]  /*0620*/  FSETP.NAN.AND P1, PT, |R11|, |R11|, PT ;  /* 0x4000000b0b00720b */ /* 0x000fc80003f28200 */
[----:B------:R-:W-:-:S13]  /*0630*/  FSETP.NUM.AND P1, PT, |R14|, |R14|, !P1 ;  /* 0x4000000e0e00720b */ /* 0x000fda0004f27200 */
[----:B------:R-:W-:Y:S01]  /*0640*/  @!P1 FADD R16, R11, R14 ;  /* 0x0000000e0b109221 */ /* 0x000fe20000000000 */
[----:B------:R-:W-:Y:S06]  /*0650*/  @!P1 BRA `(.L_x_0) ;  /* 0x0000000000409947 */ /* 0x000fec0003800000 */
[C---:B------:R-:W-:Y:S02]  /*0660*/  FSETP.NEU.AND P1, PT, |R14|.reuse, +INF , PT ;  /* 0x7f8000000e00780b */ /* 0x040fe40003f2d200 */
[----:B------:R-:W-:-:S13]  /*0670*/  FSETP.NEU.AND P2, PT, R14, RZ, PT ;  /* 0x000000ff0e00720b */ /* 0x000fda0003f4d000 */
[----:B------:R-:W-:Y:S05]  /*0680*/  @P1 BRA P2, `(.L_x_1) ;  /* 0x0000000000181947 */ /* 0x000fea0001000000 */
[----:B------:R-:W-:Y:S01]  /*0690*/  ISETP.GE.AND P2, PT, R20, RZ, PT ;  /* 0x000000ff1400720c */ /* 0x000fe20003f46270 */
[----:B------:R-:W-:Y:S01]  /*06a0*/  FADD R16, R14, R14 ;  /* 0x0000000e0e107221 */ /* 0x000fe20000000000 */
[----:B------:R-:W-:-:S11]  /*06b0*/  FSETP.NEU.AND P1, PT, |R15|, 1, PT ;  /* 0x3f8000000f00780b */ /* 0x000fd60003f2d200 */
[----:B------:R-:W-:-:S04]  /*06c0*/  @!P2 LOP3.LUT R16, R16, 0x7f800000, RZ, 0x3c, !PT ;  /* 0x7f8000001010a812 */ /* 0x000fc800078e3cff */
[----:B------:R-:W-:Y:S01]  /*06d0*/  @P1 LOP3.LUT R16, R16, 0x7fffffff, RZ, 0xc0, !PT ;  /* 0x7fffffff10101812 */ /* 0x000fe200078ec0ff */
[----:B------:R-:W-:Y:S06]  /*06e0*/  BRA `(.L_x_0) ;  /* 0x00000000001c7947 */ /* 0x000fec0003800000 */
.L_x_1:
[----:B------:R-:W-:Y:S02]  /*06f0*/  FSETP.NEU.AND P1, PT, |R11|, +INF , PT ;  /* 0x7f8000000b00780b */ /* 0x000fe40003f2d200 */
[----:B------:R-:W-:-:S13]  /*0700*/  FSETP.EQ.AND P2, PT, R14, -1, PT ;  /* 0xbf8000000e00780b */ /* 0x000fda0003f42000 */
[----:B------:R-:W-:Y:S05]  /*0710*/  @!P1 BRA P2, `(.L_x_0) ;  /* 0x0000000000109947 */ /* 0x000fea0001000000 */
[----:B------:R-:W-:Y:S02]  /*0720*/  FSETP.GEU.AND P1, PT, R14, RZ, PT ;  /* 0x000000ff0e00720b */ /* 0x000fe40003f2e000 */
[----:B------:R-:W-:-:S11]  /*0730*/  MOV R16, R21 ;  /* 0x0000001500107202 */ /* 0x000fd60000000f00 */
[----:B------:R-:W-:-:S04]  /*0740*/  @!P1 FSETP.NEU.AND P2, PT, |R15|, 1, PT ;  /* 0x3f8000000f00980b */ /* 0x000fc80003f4d200 */
[----:B------:R-:W-:-:S09]  /*0750*/  @!P1 FSEL R16, R21, -R21, P2 ;  /* 0x8000001515109208 */ /* 0x000fd20001000000 */
.L_x_0:
[C---:B------:R-:W-:Y:S01]  /*0760*/  FMUL R17, |R12|.reuse, 16777216 ;  /* 0x4b8000000c117820 */ /* 0x040fe20000400200 */
[C---:B------:R-:W-:Y:S02]  /*0770*/  FSETP.GEU.AND P1, PT, |R12|.reuse, 1.175494350822287508e-38, PT ;  /* 0x008000000c00780b */ /* 0x040fe40003f2e200 */
[----:B------:R-:W-:Y:S02]  /*0780*/  FSETP.EQ.OR P0, PT, R12, 1, !P0 ;  /* 0x3f8000000c00780b */ /* 0x000fe40004702400 */
[----:B------:R-:W-:-:S04]  /*0790*/  FSEL R17, R17, |R12|, !P1 ;  /* 0x4000000c11117208 */ /* 0x000fc80004800000 */
[----:B------:R-:W-:-:S04]  /*07a0*/  IADD3 R14, PT, PT, R17, -0x3f3504f3, RZ ;  /* 0xc0cafb0d110e7810 */ /* 0x000fc80007ffe0ff */
[----:B------:R-:W-:-:S04]  /*07b0*/  LOP3.LUT R18, R14, 0xff800000, RZ, 0xc0, !PT ;  /* 0xff8000000e127812 */ /* 0x000fc800078ec0ff */
[-C--:B------:R-:W-:Y:S02]  /*07c0*/  IADD3 R17, PT, PT, R17, -R18.reuse, RZ ;  /* 0x8000001211117210 */ /* 0x080fe40007ffe0ff */
[----:B------:R-:W-:-:S03]  /*07d0*/  I2FP.F32.S32 R22, R18 ;  /* 0x0000001200167245 */ /* 0x000fc60000201400 */
[C---:B------:R-:W-:Y:S01]  /*07e0*/  FADD R14, R17.reuse, 1 ;  /* 0x3f800000110e7421 */ /* 0x040fe20000000000 */
[----:B------:R-:W-:Y:S01]  /*07f0*/  FADD R19, R17, -1 ;  /* 0xbf80000011137421 */ /* 0x000fe20000000000 */
[----:B------:R-:W-:-:S03]  /*0800*/  FSEL R17, RZ, -24, P1 ;  /* 0xc1c00000ff117808 */ /* 0x000fc60000800000 */
[----:B------:R-:W-:Y:S01]  /*0810*/  FADD R21, R19, R19 ;  /* 0x0000001313157221 */ /* 0x000fe20000000000 */
[----:B------:R-:W0:Y:S03]  /*0820*/  MUFU.RCP R14, R14 ;  /* 0x0000000e000e7308 */ /* 0x000e260000001000 */
[----:B0-----:R-:W-:Y:S01]  /*0830*/  FMUL R18, R14, R21 ;  /* 0x000000150e127220 */ /* 0x001fe20000400000 */
[----:B------:R-:W-:-:S03]  /*0840*/  FFMA R21, R22, 1.1920928955078125e-07, R17 ;  /* 0x3400000016157823 */ /* 0x000fc60000000011 */
[----:B------:R-:W-:Y:S01]  /*0850*/  FADD R23, R19, -R18 ;  /* 0x8000001213177221 */ /* 0x000fe20000000000 */
[CC--:B------:R-:W-:Y:S01]  /*0860*/  FMUL R22, R18.reuse, R18.reuse ;  /* 0x0000001212167220 */ /* 0x0c0fe20000400000 */
[----:B------:R-:W-:Y:S02]  /*0870*/  FFMA R17, R18, 1.4426950216293334961, R21 ;  /* 0x3fb8aa3b12117823 */ /* 0x000fe40000000015 */
[----:B------:R-:W-:Y:S01]  /*0880*/  FADD R24, R23, R23 ;  /* 0x0000001717187221 */ /* 0x000fe20000000000 */
[C---:B------:R-:W-:Y:S01]  /*0890*/  FFMA R3, R22.reuse, R3, 0.0032181653659790754318 ;  /* 0x3b52e7db16037423 */ /* 0x040fe20000000003 */
        /* <DEDUP_REMOVED lines=11> */
[----:B------:R-:W-:-:S04]  /*0950*/  FFMA R18, R18, R3, R14 ;  /* 0x0000000312127223 */ /* 0x000fc8000000000e */
[----:B------:R-:W-:-:S04]  /*0960*/  FADD R22, R17, R18 ;  /* 0x0000001211167221 */ /* 0x000fc80000000000 */
[----:B------:R-:W-:Y:S01]  /*0970*/  FMUL R14, R11, R22 ;  /* 0x000000160b0e7220 */ /* 0x000fe20000400000 */
[----:B------:R-:W-:-:S03]  /*0980*/  FADD R17, -R17, R22 ;  /* 0x0000001611117221 */ /* 0x000fc60000000100 */
[----:B------:R-:W0:Y:S01]  /*0990*/  FRND R3, R14 ;  /* 0x0000000e00037307 */ /* 0x000e220000201000 */
[----:B------:R-:W-:Y:S01]  /*09a0*/  FADD R18, R18, -R17 ;  /* 0x8000001112127221 */ /* 0x000fe20000000000 */
[----:B------:R-:W-:Y:S01]  /*09b0*/  FFMA R17, R11, R22, -R14 ;  /* 0x000000160b117223 */ /* 0x000fe2000000080e */
[----:B------:R-:W-:-:S03]  /*09c0*/  FSETP.GEU.AND P2, PT, R14, RZ, PT ;  /* 0x000000ff0e00720b */ /* 0x000fc60003f4e000 */
[----:B------:R-:W-:Y:S01]  /*09d0*/  FFMA R17, R11, R18, R17 ;  /* 0x000000120b117223 */ /* 0x000fe20000000011 */
[C---:B0-----:R-:W-:Y:S01]  /*09e0*/  FADD R18, R14.reuse, -R3 ;  /* 0x800000030e127221 */ /* 0x041fe20000000000 */
[----:B------:R-:W-:Y:S02]  /*09f0*/  FSETP.GT.AND P1, PT, R3, RZ, PT ;  /* 0x000000ff0300720b */ /* 0x000fe40003f24000 */
[----:B------:R-:W-:Y:S01]  /*0a00*/  MOV R3, 0x3f800000 ;  /* 0x3f80000000037802 */ /* 0x000fe20000000f00 */
[----:B------:R-:W-:Y:S01]  /*0a10*/  FADD R18, R17, R18 ;  /* 0x0000001211127221 */ /* 0x000fe20000000000 */
[----:B------:R-:W-:Y:S01]  /*0a20*/  SEL R22, RZ, 0x83000000, P1 ;  /* 0x83000000ff167807 */ /* 0x000fe20000800000 */
[----:B------:R-:W0:Y:S01]  /*0a30*/  F2I.NTZ R17, R14 ;  /* 0x0000000e00117305 */ /* 0x000e220000203100 */
[----:B------:R-:W-:Y:S01]  /*0a40*/  FSETP.GT.AND P1, PT, |R14|, 152, PT ;  /* 0x431800000e00780b */ /* 0x000fe20003f24200 */
[----:B------:R-:W-:Y:S02]  /*0a50*/  FFMA R13, R18, R13, 0.0013391353422775864601 ;  /* 0x3aaf85ed120d7423 */ /* 0x000fe4000000000d */
[----:B------:R-:W-:-:S02]  /*0a60*/  VIADD R24, R22, 0x7f000000 ;  /* 0x7f00000016187836 */ /* 0x000fc40000000000 */
[----:B------:R-:W-:-:S04]  /*0a70*/  FFMA R13, R18, R13, 0.0096188392490148544312 ;  /* 0x3c1d9856120d7423 */ /* 0x000fc8000000000d */
[----:B------:R-:W-:-:S04]  /*0a80*/  FFMA R13, R18, R13, 0.055503588169813156128 ;  /* 0x3d6357bb120d7423 */ /* 0x000fc8000000000d */
[----:B------:R-:W-:Y:S01]  /*0a90*/  FFMA R13, R18, R13, 0.24022644758224487305 ;  /* 0x3e75fdec120d7423 */ /* 0x000fe2000000000d */
[----:B0-----:R-:W-:-:S03]  /*0aa0*/  LEA R22, R17, -R22, 0x17 ;  /* 0x8000001611167211 */ /* 0x001fc600078eb8ff */
[----:B------:R-:W-:-:S04]  /*0ab0*/  FFMA R13, R18, R13, 0.69314718246459960938 ;  /* 0x3f317218120d7423 */ /* 0x000fc8000000000d */
[----:B------:R-:W-:-:S04]  /*0ac0*/  FFMA R13, R18, R13, 1 ;  /* 0x3f800000120d7423 */ /* 0x000fc8000000000d */
[----:B------:R-:W-:-:S04]  /*0ad0*/  FMUL R13, R13, R24 ;  /* 0x000000180d0d7220 */ /* 0x000fc80000400000 */
[----:B------:R-:W-:Y:S01]  /*0ae0*/  FMUL R22, R13, R22 ;  /* 0x000000160d167220 */ /* 0x000fe20000400000 */
[----:B------:R-:W-:Y:S01]  /*0af0*/  FADD R13, -R16, 1 ;  /* 0x3f800000100d7421 */ /* 0x000fe20000000100 */
[----:B------:R-:W-:Y:S01]  /*0b00*/  @P1 FSEL R22, RZ, +INF , !P2 ;  /* 0x7f800000ff161808 */ /* 0x000fe20005000000 */
[----:B------:R-:W-:Y:S06]  /*0b10*/  @P0 BRA `(.L_x_2) ;  /* 0x0000000000500947 */ /* 0x000fec0003800000 */
        /* <DEDUP_REMOVED lines=13> */
.L_x_3:
[----:B------:R-:W-:Y:S02]  /*0bf0*/  FSETP.NEU.AND P0, PT, |R11|, +INF , PT ;  /* 0x7f8000000b00780b */ /* 0x000fe40003f0d200 */
[----:B------:R-:W-:-:S13]  /*0c00*/  FSETP.EQ.AND P1, PT, R12, -1, PT ;  /* 0xbf8000000c00780b */ /* 0x000fda0003f22000 */
[----:B------:R-:W-:Y:S05]  /*0c10*/  @!P0 BRA P1, `(.L_x_2) ;  /* 0x0000000000108947 */ /* 0x000fea0000800000 */
[----:B------:R-:W-:Y:S02]  /*0c20*/  FSETP.GEU.AND P0, PT, R12, RZ, PT ;  /* 0x000000ff0c00720b */ /* 0x000fe40003f0e000 */
[----:B------:R-:W-:-:S11]  /*0c30*/  MOV R3, R22 ;  /* 0x0000001600037202 */ /* 0x000fd60000000f00 */
[----:B------:R-:W-:-:S04]  /*0c40*/  @!P0 FSETP.NEU.AND P1, PT, |R15|, 1, PT ;  /* 0x3f8000000f00880b */ /* 0x000fc80003f2d200 */
[----:B------:R-:W-:-:S09]  /*0c50*/  @!P0 FSEL R3, R22, -R22, P1 ;  /* 0x8000001616038208 */ /* 0x000fd20000800000 */
.L_x_2:
[----:B------:R-:W-:Y:S01]  /*0c60*/  FADD R15, -R3, 1 ;  /* 0x3f800000030f7421 */ /* 0x000fe20000000100 */
[----:B------:R-:W-:Y:S03]  /*0c70*/  BSSY.RECONVERGENT B0, `(.L_x_4) ;  /* 0x000000c000007945 */ /* 0x000fe60003800200 */
[----:B------:R-:W0:Y:S08]  /*0c80*/  MUFU.RCP R3, R15 ;  /* 0x0000000f00037308 */ /* 0x000e300000001000 */
[----:B------:R-:W1:Y:S01]  /*0c90*/  FCHK P0, R2, R15 ;  /* 0x0000000f02007302 */ /* 0x000e620000000000 */
[----:B0-----:R-:W-:-:S04]  /*0ca0*/  FFMA R12, -R15, R3, 1 ;  /* 0x3f8000000f0c7423 */ /* 0x001fc80000000103 */
[----:B------:R-:W-:-:S04]  /*0cb0*/  FFMA R3, R3, R12, R3 ;  /* 0x0000000c03037223 */ /* 0x000fc80000000003 */
[----:B------:R-:W-:-:S04]  /*0cc0*/  FFMA R12, R2, R3, RZ ;  /* 0x00000003020c7223 */ /* 0x000fc800000000ff */
[----:B------:R-:W-:-:S04]  /*0cd0*/  FFMA R11, -R15, R12, R2 ;  /* 0x0000000c0f0b7223 */ /* 0x000fc80000000102 */
[----:B------:R-:W-:Y:S01]  /*0ce0*/  FFMA R3, R3, R11, R12 ;  /* 0x0000000b03037223 */ /* 0x000fe2000000000c */
[----:B-1----:R-:W-:Y:S06]  /*0cf0*/  @!P0 BRA `(.L_x_5) ;  /* 0x00000000000c8947 */ /* 0x002fec0003800000 */
[----:B------:R-:W-:Y:S02]  /*0d00*/  MOV R3, R15 ;  /* 0x0000000f00037202 */ /* 0x000fe40000000f00 */
[----:B------:R-:W-:-:S07]  /*0d10*/  MOV R12, 0xd30 ;  /* 0x00000d30000c7802 */ /* 0x000fce0000000f00 */
[----:B-----5:R-:W-:Y:S05]  /*0d20*/  CALL.REL.NOINC `($__internal_1_$__cuda_sm3x_div_rn_noftz_f32_slowpath) ;  /* 0x0000000400347944 */ /* 0x020fea0003c00000 */
.L_x_5:
[----:B------:R-:W-:Y:S05]  /*0d30*/  BSYNC.RECONVERGENT B0 ;  /* 0x0000000000007941 */ /* 0x000fea0003800200 */
.L_x_4:
[----:B------:R0:W-:Y:S01]  /*0d40*/  STG.E desc[UR4][R6.64], R0 ;  /* 0x0000000006007986 */ /* 0x0001e2000c101904 */
[----:B------:R-:W-:Y:S01]  /*0d50*/  IADD3 R11, PT, PT, R3, -0xd000000, RZ ;  /* 0xf3000000030b7810 */ /* 0x000fe20007ffe0ff */
[----:B------:R0:W1:Y:S01]  /*0d60*/  MUFU.RSQ R12, R3 ;  /* 0x00000003000c7308 */ /* 0x0000620000001400 */
[----:B------:R-:W-:Y:S01]  /*0d70*/  BSSY.RECONVERGENT B0, `(.L_x_6) ;  /* 0x000000c000007945 */ /* 0x000fe20003800200 */
[----:B------:R0:W-:Y:S01]  /*0d80*/  STG.E desc[UR4][R8.64], R2 ;  /* 0x0000000208007986 */ /* 0x0001e2000c101904 */
[----:B------:R-:W-:-:S13]  /*0d90*/  ISETP.GT.U32.AND P0, PT, R11, 0x727fffff, PT ;  /* 0x727fffff0b00780c */ /* 0x000fda0003f04070 */
[----:B0-----:R-:W-:Y:S05]  /*0da0*/  @!P0 BRA `(.L_x_7) ;  /* 0x0000000000108947 */ /* 0x001fea0003800000 */
[----:B------:R-:W-:Y:S02]  /*0db0*/  MOV R2, R3 ;  /* 0x0000000300027202 */ /* 0x000fe40000000f00 */
[----:B------:R-:W-:-:S07]  /*0dc0*/  MOV R11, 0xde0 ;  /* 0x00000de0000b7802 */ /* 0x000fce0000000f00 */
[----:B-1---5:R-:W-:Y:S05]  /*0dd0*/  CALL.REL.NOINC `($__internal_0_$__cuda_sm20_sqrt_rn_f32_slowpath) ;  /* 0x0000000000ac7944 */ /* 0x022fea0003c00000 */
[----:B------:R-:W-:Y:S05]  /*0de0*/  BRA `(.L_x_8) ;  /* 0x0000000000107947 */ /* 0x000fea0003800000 */
.L_x_7:
[C---:B-1----:R-:W-:Y:S01]  /*0df0*/  FMUL.FTZ R6, R12.reuse, R3 ;  /* 0x000000030c067220 */ /* 0x042fe20000410000 */
[----:B------:R-:W-:-:S03]  /*0e00*/  FMUL.FTZ R2, R12, 0.5 ;  /* 0x3f0000000c027820 */ /* 0x000fc60000410000 */
[----:B------:R-:W-:-:S04]  /*0e10*/  FFMA R3, -R6, R6, R3 ;  /* 0x0000000606037223 */ /* 0x000fc80000000103 */
[----:B------:R-:W-:-:S07]  /*0e20*/  FFMA R6, R3, R2, R6 ;  /* 0x0000000203067223 */ /* 0x000fce0000000006 */
.L_x_8:
[----:B------:R-:W-:Y:S05]  /*0e30*/  BSYNC.RECONVERGENT B0 ;  /* 0x0000000000007941 */ /* 0x000fea0003800200 */
.L_x_6:
[----:B------:R-:W0:Y:S01]  /*0e40*/  MUFU.RCP R2, R13 ;  /* 0x0000000d00027308 */ /* 0x000e220000001000 */
[----:B------:R-:W1:Y:S01]  /*0e50*/  LDCU UR6, c[0x0][0x3b4] ;  /* 0x00007680ff0677ac */ /* 0x000e620008000800 */
[----:B------:R-:W-:Y:S06]  /*0e60*/  BSSY.RECONVERGENT B0, `(.L_x_9) ;  /* 0x000000e000007945 */ /* 0x000fec0003800200 */
[----:B------:R-:W2:Y:S01]  /*0e70*/  FCHK P0, R0, R13 ;  /* 0x0000000d00007302 */ /* 0x000ea20000000000 */
[----:B0-----:R-:W-:Y:S01]  /*0e80*/  FFMA R3, -R13, R2, 1 ;  /* 0x3f8000000d037423 */ /* 0x001fe20000000102 */
[----:B-1----:R-:W-:-:S03]  /*0e90*/  FADD R6, R6, UR6 ;  /* 0x0000000606067e21 */ /* 0x002fc60008000000 */
[----:B------:R-:W-:-:S04]  /*0ea0*/  FFMA R3, R2, R3, R2 ;  /* 0x0000000302037223 */ /* 0x000fc80000000002 */
[----:B------:R-:W-:-:S04]  /*0eb0*/  FFMA R2, R0, R3, RZ ;  /* 0x0000000300027223 */ /* 0x000fc800000000ff */
[----:B------:R-:W-:-:S04]  /*0ec0*/  FFMA R7, -R13, R2, R0 ;  /* 0x000000020d077223 */ /* 0x000fc80000000100 */
[----:B------:R-:W-:Y:S01]  /*0ed0*/  FFMA R2, R3, R7, R2 ;  /* 0x0000000703027223 */ /* 0x000fe20000000002 */
[----:B--2---:R-:W-:Y:S06]  /*0ee0*/  @!P0 BRA `(.L_x_10) ;  /* 0x0000000000148947 */ /* 0x004fec0003800000 */
[----:B------:R-:W-:Y:S01]  /*0ef0*/  MOV R2, R0 ;  /* 0x0000000000027202 */ /* 0x000fe20000000f00 */
[----:B------:R-:W-:Y:S01]  /*0f00*/  IMAD.MOV.U32 R3, RZ, RZ, R13 ;  /* 0x000000ffff037224 */ /* 0x000fe200078e000d */
[----:B------:R-:W-:-:S07]  /*0f10*/  MOV R12, 0xf30 ;  /* 0x00000f30000c7802 */ /* 0x000fce0000000f00 */
[----:B-----5:R-:W-:Y:S05]  /*0f20*/  CALL.REL.NOINC `($__internal_1_$__cuda_sm3x_div_rn_noftz_f32_slowpath) ;  /* 0x0000000000b47944 */ /* 0x020fea0003c00000 */
[----:B------:R-:W-:-:S07]  /*0f30*/  MOV R2, R3 ;  /* 0x0000000300027202 */ /* 0x000fce0000000f00 */
.L_x_10:
[----:B------:R-:W-:Y:S05]  /*0f40*/  BSYNC.RECONVERGENT B0 ;  /* 0x0000000000007941 */ /* 0x000fea0003800200 */
.L_x_9:
[----:B------:R-:W0:Y:S01]  /*0f50*/  MUFU.RCP R3, R6 ;  /* 0x0000000600037308 */ /* 0x000e220000001000 */
[----:B------:R-:W-:Y:S07]  /*0f60*/  BSSY.RECONVERGENT B0, `(.L_x_11) ;  /* 0x000000b000007945 */ /* 0x000fee0003800200 */
        /* <DEDUP_REMOVED lines=10> */
.L_x_12:
[----:B------:R-:W-:Y:S05]  /*1010*/  BSYNC.RECONVERGENT B0 ;  /* 0x0000000000007941 */ /* 0x000fea0003800200 */
.L_x_11:
[----:B------:R-:W2:Y:S01]  /*1020*/  LDG.E R0, desc[UR4][R4.64] ;  /* 0x0000000404007981 */ /* 0x000ea2000c1e1900 */
[----:B------:R-:W0:Y:S01]  /*1030*/  LDCU UR6, c[0x0][0x3b8] ;  /* 0x00007700ff0677ac */ /* 0x000e220008000800 */
[----:B------:R-:W2:Y:S01]  /*1040*/  LDCU UR7, c[0x0][0x3a8] ;  /* 0x00007500ff0777ac */ /* 0x000ea20008000800 */
[----:B0----5:R-:W-:-:S04]  /*1050*/  FFMA R3, R10, UR6, R3 ;  /* 0x000000060a037c23 */ /* 0x021fc80008000003 */
[----:B--2---:R-:W-:-:S05]  /*1060*/  FFMA R3, -R3, UR7, R0 ;  /* 0x0000000703037c23 */ /* 0x004fca0008000100 */
[----:B------:R-:W-:Y:S01]  /*1070*/  STG.E desc[UR4][R4.64], R3 ;  /* 0x0000000304007986 */ /* 0x000fe2000c101904 */
[----:B------:R-:W-:Y:S05]  /*1080*/  EXIT ;  /* 0x000000000000794d */ /* 0x000fea0003800000 */
        .weak           $__internal_0_$__cuda_sm20_sqrt_rn_f32_slowpath
        .type           $__internal_0_$__cuda_sm20_sqrt_rn_f32_slowpath,@function
        .size           $__internal_0_$__cuda_sm20_sqrt_rn_f32_slowpath,($__internal_1_$__cuda_sm3x_div_rn_noftz_f32_slowpath - $__internal_0_$__cuda_sm20_sqrt_rn_f32_slowpath)
$__internal_0_$__cuda_sm20_sqrt_rn_f32_slowpath:
[----:B------:R-:W-:-:S13]  /*1090*/  LOP3.LUT P0, RZ, R2, 0x7fffffff, RZ, 0xc0, !PT ;  /* 0x7fffffff02ff7812 */ /* 0x000fda000780c0ff */
[----:B------:R-:W-:Y:S01]  /*10a0*/  @!P0 MOV R3, R2 ;  /* 0x0000000200038202 */ /* 0x000fe20000000f00 */
[----:B------:R-:W-:Y:S06]  /*10b0*/  @!P0 BRA `(.L_x_13) ;  /* 0x0000000000408947 */ /* 0x000fec0003800000 */
[----:B------:R-:W-:-:S13]  /*10c0*/  FSETP.GEU.FTZ.AND P0, PT, R2, RZ, PT ;  /* 0x000000ff0200720b */ /* 0x000fda0003f1e000 */
[----:B------:R-:W-:Y:S01]  /*10d0*/  @!P0 MOV R3, 0x7fffffff ;  /* 0x7fffffff00038802 */ /* 0x000fe20000000f00 */
[----:B------:R-:W-:Y:S06]  /*10e0*/  @!P0 BRA `(.L_x_13) ;  /* 0x0000000000348947 */ /* 0x000fec0003800000 */
[----:B------:R-:W-:-:S13]  /*10f0*/  FSETP.GTU.FTZ.AND P0, PT, |R2|, +INF , PT ;  /* 0x7f8000000200780b */ /* 0x000fda0003f1c200 */
[----:B------:R-:W-:Y:S01]  /*1100*/  @P0 FADD.FTZ R3, R2, 1 ;  /* 0x3f80000002030421 */ /* 0x000fe20000010000 */
[----:B------:R-:W-:Y:S06]  /*1110*/  @P0 BRA `(.L_x_13) ;  /* 0x0000000000280947 */ /* 0x000fec0003800000 */
[----:B------:R-:W-:-:S13]  /*1120*/  FSETP.NEU.FTZ.AND P0, PT, |R2|, +INF , PT ;  /* 0x7f8000000200780b */ /* 0x000fda0003f1d200 */
[----:B------:R-:W-:-:S04]  /*1130*/  @P0 FFMA R6, R2, 1.84467440737095516160e+19, RZ ;  /* 0x5f80000002060823 */ /* 0x000fc800000000ff */
[----:B------:R-:W0:Y:S02]  /*1140*/  @P0 MUFU.RSQ R3, R6 ;  /* 0x0000000600030308 */ /* 0x000e240000001400 */
[----:B0-----:R-:W-:Y:S01]  /*1150*/  @P0 FMUL.FTZ R7, R6, R3 ;  /* 0x0000000306070220 */ /* 0x001fe20000410000 */
[----:B------:R-:W-:Y:S01]  /*1160*/  @P0 FMUL.FTZ R9, R3, 0.5 ;  /* 0x3f00000003090820 */ /* 0x000fe20000410000 */
[----:B------:R-:W-:Y:S02]  /*1170*/  @!P0 MOV R3, R2 ;  /* 0x0000000200038202 */ /* 0x000fe40000000f00 */
[----:B------:R-:W-:-:S04]  /*1180*/  @P0 FADD.FTZ R8, -R7, -RZ ;  /* 0x800000ff07080221 */ /* 0x000fc80000010100 */
[----:B------:R-:W-:-:S04]  /*1190*/  @P0 FFMA R8, R7, R8, R6 ;  /* 0x0000000807080223 */ /* 0x000fc80000000006 */
[----:B------:R-:W-:-:S04]  /*11a0*/  @P0 FFMA R8, R8, R9, R7 ;  /* 0x0000000908080223 */ /* 0x000fc80000000007 */
[----:B------:R-:W-:-:S07]  /*11b0*/  @P0 FMUL.FTZ R3, R8, 2.3283064365386962891e-10 ;  /* 0x2f80000008030820 */ /* 0x000fce0000410000 */
.L_x_13:
[----:B------:R-:W-:Y:S01]  /*11c0*/  MOV R6, R3 ;  /* 0x0000000300067202 */ /* 0x000fe20000000f00 */
[----:B------:R-:W-:Y:S01]  /*11d0*/  HFMA2 R3, -RZ, RZ, 0, 0 ;  /* 0x00000000ff037431 */ /* 0x000fe200000001ff */
[----:B------:R-:W-:-:S04]  /*11e0*/  MOV R2, R11 ;  /* 0x0000000b00027202 */ /* 0x000fc80000000f00 */
[----:B------:R-:W-:Y:S05]  /*11f0*/  RET.REL.NODEC R2 `(_Z18update_params_cudaiPfS_S_S_fffffi) ;  /* 0xffffffec02807950 */ /* 0x000fea0003c3ffff */
        .weak           $__internal_1_$__cuda_sm3x_div_rn_noftz_f32_slowpath
        .type           $__internal_1_$__cuda_sm3x_div_rn_noftz_f32_slowpath,@function
        .size           $__internal_1_$__cuda_sm3x_div_rn_noftz_f32_slowpath,(.L_x_137 - $__internal_1_$__cuda_sm3x_div_rn_noftz_f32_slowpath)
$__internal_1_$__cuda_sm3x_div_rn_noftz_f32_slowpath:
[----:B------:R-:W-:Y:S01]  /*1200*/  SHF.R.U32.HI R11, RZ, 0x17, R3 ;  /* 0x00000017ff0b7819 */ /* 0x000fe20000011603 */
[----:B------:R-:W-:Y:S01]  /*1210*/  BSSY.RECONVERGENT B1, `(.L_x_14) ;  /* 0x0000063000017945 */ /* 0x000fe20003800200 */
[----:B------:R-:W-:Y:S02]  /*1220*/  SHF.R.U32.HI R14, RZ, 0x17, R2 ;  /* 0x00000017ff0e7819 */ /* 0x000fe40000011602 */
[----:B------:R-:W-:Y:S02]  /*1230*/  LOP3.LUT R11, R11, 0xff, RZ, 0xc0, !PT ;  /* 0x000000ff0b0b7812 */ /* 0x000fe400078ec0ff */
[----:B------:R-:W-:Y:S02]  /*1240*/  LOP3.LUT R18, R14, 0xff, RZ, 0xc0, !PT ;  /* 0x000000ff0e127812 */ /* 0x000fe400078ec0ff */
[----:B------:R-:W-:Y:S01]  /*1250*/  MOV R15, R2 ;  /* 0x00000002000f7202 */ /* 0x000fe20000000f00 */
[----:B------:R-:W-:Y:S01]  /*1260*/  VIADD R17, R11, 0xffffffff ;  /* 0xffffffff0b117836 */ /* 0x000fe20000000000 */
[----:B------:R-:W-:-:S04]  /*1270*/  IADD3 R16, PT, PT, R18, -0x1, RZ ;  /* 0xffffffff12107810 */ /* 0x000fc80007ffe0ff */
[----:B------:R-:W-:-:S04]  /*1280*/  ISETP.GT.U32.AND P0, PT, R17, 0xfd, PT ;  /* 0x000000fd1100780c */ /* 0x000fc80003f04070 */
[----:B------:R-:W-:-:S13]  /*1290*/  ISETP.GT.U32.OR P0, PT, R16, 0xfd, P0 ;  /* 0x000000fd1000780c */ /* 0x000fda0000704470 */
[----:B------:R-:W-:Y:S01]  /*12a0*/  @!P0 MOV R14, RZ ;  /* 0x000000ff000e8202 */ /* 0x000fe20000000f00 */
[----:B------:R-:W-:Y:S06]  /*12b0*/  @!P0 BRA `(.L_x_15) ;  /* 0x00000000005c8947 */ /* 0x000fec0003800000 */
[----:B------:R-:W-:Y:S02]  /*12c0*/  FSETP.GTU.FTZ.AND P0, PT, |R2|, +INF , PT ;  /* 0x7f8000000200780b */ /* 0x000fe40003f1c200 */
[----:B------:R-:W-:-:S04]  /*12d0*/  FSETP.GTU.FTZ.AND P1, PT, |R3|, +INF , PT ;  /* 0x7f8000000300780b */ /* 0x000fc80003f3c200 */
[----:B------:R-:W-:-:S13]  /*12e0*/  PLOP3.LUT P0, PT, P0, P1, PT, 0xf8, 0x8f ;  /* 0x00000000008f781c */ /* 0x000fda0000703f70 */
[----:B------:R-:W-:Y:S05]  /*12f0*/  @P0 BRA `(.L_x_16) ;  /* 0x00000004004c0947 */ /* 0x000fea0003800000 */
[----:B------:R-:W-:-:S13]  /*1300*/  LOP3.LUT P0, RZ, R3, 0x7fffffff, R15, 0xc8, !PT ;  /* 0x7fffffff03ff7812 */ /* 0x000fda000780c80f */
[----:B------:R-:W-:Y:S05]  /*1310*/  @!P0 BRA `(.L_x_17) ;  /* 0x00000004003c8947 */ /* 0x000fea0003800000 */
[C---:B------:R-:W-:Y:S02]  /*1320*/  FSETP.NEU.FTZ.AND P1, PT, |R2|.reuse, +INF , PT ;  /* 0x7f8000000200780b */ /* 0x040fe40003f3d200 */
[----:B------:R-:W-:Y:S02]  /*1330*/  FSETP.NEU.FTZ.AND P2, PT, |R3|, +INF , PT ;  /* 0x7f8000000300780b */ /* 0x000fe40003f5d200 */
[----:B------:R-:W-:-:S11]  /*1340*/  FSETP.NEU.FTZ.AND P0, PT, |R2|, +INF , PT ;  /* 0x7f8000000200780b */ /* 0x000fd60003f1d200 */
[----:B------:R-:W-:Y:S05]  /*1350*/  @!P2 BRA !P1, `(.L_x_17) ;  /* 0x00000004002ca947 */ /* 0x000fea0004800000 */
[----:B------:R-:W-:-:S04]  /*1360*/  LOP3.LUT P1, RZ, R15, 0x7fffffff, RZ, 0xc0, !PT ;  /* 0x7fffffff0fff7812 */ /* 0x000fc8000782c0ff */
[----:B------:R-:W-:-:S13]  /*1370*/  PLOP3.LUT P1, PT, P2, P1, PT, 0x2f, 0xf2 ;  /* 0x0000000000f2781c */ /* 0x000fda0001722577 */
[----:B------:R-:W-:Y:S05]  /*1380*/  @P1 BRA `(.L_x_18) ;  /* 0x0000000400181947 */ /* 0x000fea0003800000 */
[----:B------:R-:W-:-:S04]  /*1390*/  LOP3.LUT P1, RZ, R3, 0x7fffffff, RZ, 0xc0, !PT ;  /* 0x7fffffff03ff7812 */ /* 0x000fc8000782c0ff */
[----:B------:R-:W-:-:S13]  /*13a0*/  PLOP3.LUT P0, PT, P0, P1, PT, 0x2f, 0xf2 ;  /* 0x0000000000f2781c */ /* 0x000fda0000702577 */
[----:B------:R-:W-:Y:S05]  /*13b0*/  @P0 BRA `(.L_x_19) ;  /* 0x0000000400000947 */ /* 0x000fea0003800000 */
[----:B------:R-:W-:Y:S02]  /*13c0*/  ISETP.GE.AND P0, PT, R16, RZ, PT ;  /* 0x000000ff1000720c */ /* 0x000fe40003f06270 */
[----:B------:R-:W-:-:S11]  /*13d0*/  ISETP.GE.AND P1, PT, R17, RZ, PT ;  /* 0x000000ff1100720c */ /* 0x000fd60003f26270 */
[----:B------:R-:W-:Y:S01]  /*13e0*/  @P0 MOV R14, RZ ;  /* 0x000000ff000e0202 */ /* 0x000fe20000000f00 */
[----:B------:R-:W-:Y:S01]  /*13f0*/  @!P0 FFMA R15, R2, 1.84467440737095516160e+19, RZ ;  /* 0x5f800000020f8823 */ /* 0x000fe200000000ff */
[----:B------:R-:W-:Y:S01]  /*1400*/  @!P0 MOV R14, 0xffffffc0 ;  /* 0xffffffc0000e8802 */ /* 0x000fe20000000f00 */
[----:B------:R-:W-:-:S03]  /*1410*/  @!P1 FFMA R3, R3, 1.84467440737095516160e+19, RZ ;  /* 0x5f80000003039823 */ /* 0x000fc600000000ff */
[----:B------:R-:W-:-:S07]  /*1420*/  @!P1 IADD3 R14, PT, PT, R14, 0x40, RZ ;  /* 0x000000400e0e9810 */ /* 0x000fce0007ffe0ff */
.L_x_15:
[----:B------:R-:W-:Y:S01]  /*1430*/  LEA R16, R11, 0xc0800000, 0x17 ;  /* 0xc08000000b107811 */ /* 0x000fe200078eb8ff */
[----:B------:R-:W-:Y:S01]  /*1440*/  BSSY.RECONVERGENT B2, `(.L_x_20) ;  /* 0x0000036000027945 */ /* 0x000fe20003800200 */
[----:B------:R-:W-:Y:S02]  /*1450*/  IADD3 R18, PT, PT, R18, -0x7f, RZ ;  /* 0xffffff8112127810 */ /* 0x000fe40007ffe0ff */
[----:B------:R-:W-:-:S03]  /*1460*/  IADD3 R17, PT, PT, -R16, R3, RZ ;  /* 0x0000000310117210 */ /* 0x000fc60007ffe1ff */
[C---:B------:R-:W-:Y:S01]  /*1470*/  IMAD R3, R18.reuse, -0x800000, R15 ;  /* 0xff80000012037824 */ /* 0x040fe200078e020f */
[----:B------:R0:W1:Y:S01]  /*1480*/  MUFU.RCP R16, R17 ;  /* 0x0000001100107308 */ /* 0x0000620000001000 */
[----:B------:R-:W-:Y:S01]  /*1490*/  FADD.FTZ R20, -R17, -RZ ;  /* 0x800000ff11147221 */ /* 0x000fe20000010100 */
[----:B0-----:R-:W-:-:S05]  /*14a0*/  IADD3 R17, PT, PT, R18, 0x7f, -R11 ;  /* 0x0000007f12117810 */ /* 0x001fca0007ffe80b */
[----:B------:R-:W-:Y:S02]  /*14b0*/  IMAD.IADD R14, R17, 0x1, R14 ;  /* 0x00000001110e7824 */ /* 0x000fe400078e020e */
[----:B-1----:R-:W-:-:S04]  /*14c0*/  FFMA R19, R16, R20, 1 ;  /* 0x3f80000010137423 */ /* 0x002fc80000000014 */
[----:B------:R-:W-:-:S04]  /*14d0*/  FFMA R16, R16, R19, R16 ;  /* 0x0000001310107223 */ /* 0x000fc80000000010 */
[----:B------:R-:W-:-:S04]  /*14e0*/  FFMA R15, R3, R16, RZ ;  /* 0x00000010030f7223 */ /* 0x000fc800000000ff */
[----:B------:R-:W-:-:S04]  /*14f0*/  FFMA R19, R20, R15, R3 ;  /* 0x0000000f14137223 */ /* 0x000fc80000000003 */
[----:B------:R-:W-:-:S04]  /*1500*/  FFMA R15, R16, R19, R15 ;  /* 0x00000013100f7223 */ /* 0x000fc8000000000f */
[----:B------:R-:W-:-:S04]  /*1510*/  FFMA R20, R20, R15, R3 ;  /* 0x0000000f14147223 */ /* 0x000fc80000000003 */
[----:B------:R-:W-:-:S05]  /*1520*/  FFMA R3, R16, R20, R15 ;  /* 0x0000001410037223 */ /* 0x000fca000000000f */
[----:B------:R-:W-:-:S04]  /*1530*/  SHF.R.U32.HI R11, RZ, 0x17, R3 ;  /* 0x00000017ff0b7819 */ /* 0x000fc80000011603 */
[----:B------:R-:W-:-:S04]  /*1540*/  LOP3.LUT R11, R11, 0xff, RZ, 0xc0, !PT ;  /* 0x000000ff0b0b7812 */ /* 0x000fc800078ec0ff */
[----:B------:R-:W-:-:S04]  /*1550*/  IADD3 R17, PT, PT, R11, R14, RZ ;  /* 0x0000000e0b117210 */ /* 0x000fc80007ffe0ff */
[----:B------:R-:W-:-:S04]  /*1560*/  IADD3 R11, PT, PT, R17, -0x1, RZ ;  /* 0xffffffff110b7810 */ /* 0x000fc80007ffe0ff */
[----:B------:R-:W-:-:S13]  /*1570*/  ISETP.GE.U32.AND P0, PT, R11, 0xfe, PT ;  /* 0x000000fe0b00780c */ /* 0x000fda0003f06070 */
[----:B------:R-:W-:Y:S05]  /*1580*/  @!P0 BRA `(.L_x_21) ;  /* 0x0000000000808947 */ /* 0x000fea0003800000 */
[----:B------:R-:W-:-:S13]  /*1590*/  ISETP.GT.AND P0, PT, R17, 0xfe, PT ;  /* 0x000000fe1100780c */ /* 0x000fda0003f04270 */
[----:B------:R-:W-:Y:S05]  /*15a0*/  @P0 BRA `(.L_x_22) ;  /* 0x00000000006c0947 */ /* 0x000fea0003800000 */
[----:B------:R-:W-:-:S13]  /*15b0*/  ISETP.GE.AND P0, PT, R17, 0x1, PT ;  /* 0x000000011100780c */ /* 0x000fda0003f06270 */
[----:B------:R-:W-:Y:S05]  /*15c0*/  @P0 BRA `(.L_x_23) ;  /* 0x0000000000740947 */ /* 0x000fea0003800000 */
[----:B------:R-:W-:Y:S02]  /*15d0*/  ISETP.GE.AND P0, PT, R17, -0x18, PT ;  /* 0xffffffe81100780c */ /* 0x000fe40003f06270 */
[----:B------:R-:W-:-:S11]  /*15e0*/  LOP3.LUT R3, R3, 0x80000000, RZ, 0xc0, !PT ;  /* 0x8000000003037812 */ /* 0x000fd600078ec0ff */
[----:B------:R-:W-:Y:S05]  /*15f0*/  @!P0 BRA `(.L_x_23) ;  /* 0x0000000000688947 */ /* 0x000fea0003800000 */
[CCC-:B------:R-:W-:Y:S01]  /*1600*/  FFMA.RZ R11, R16.reuse, R20.reuse, R15.reuse ;  /* 0x00000014100b7223 */ /* 0x1c0fe2000000c00f */
[C---:B------:R-:W-:Y:S02]  /*1610*/  ISETP.NE.AND P2, PT, R17.reuse, RZ, PT ;  /* 0x000000ff1100720c */ /* 0x040fe40003f45270 */
[----:B------:R-:W-:Y:S02]  /*1620*/  ISETP.NE.AND P1, PT, R17, RZ, PT ;  /* 0x000000ff1100720c */ /* 0x000fe40003f25270 */
[----:B------:R-:W-:Y:S01]  /*1630*/  LOP3.LUT R14, R11, 0x7fffff, RZ, 0xc0, !PT ;  /* 0x007fffff0b0e7812 */ /* 0x000fe200078ec0ff */
[CCC-:B------:R-:W-:Y:S01]  /*1640*/  FFMA.RP R11, R16.reuse, R20.reuse, R15.reuse ;  /* 0x00000014100b7223 */ /* 0x1c0fe2000000800f */
[----:B------:R-:W-:Y:S01]  /*1650*/  FFMA.RM R16, R16, R20, R15 ;  /* 0x0000001410107223 */ /* 0x000fe2000000400f */
[----:B------:R-:W-:Y:S02]  /*1660*/  IADD3 R15, PT, PT, R17, 0x20, RZ ;  /* 0x00000020110f7810 */ /* 0x000fe40007ffe0ff */
[----:B------:R-:W-:-:S02]  /*1670*/  LOP3.LUT R14, R14, 0x800000, RZ, 0xfc, !PT ;  /* 0x008000000e0e7812 */ /* 0x000fc400078efcff */
[----:B------:R-:W-:Y:S02]  /*1680*/  IADD3 R17, PT, PT, -R17, RZ, RZ ;  /* 0x000000ff11117210 */ /* 0x000fe40007ffe1ff */
[----:B------:R-:W-:Y:S02]  /*1690*/  SHF.L.U32 R15, R14, R15, RZ ;  /* 0x0000000f0e0f7219 */ /* 0x000fe400000006ff */
[----:B------:R-:W-:Y:S02]  /*16a0*/  FSETP.NEU.FTZ.AND P0, PT, R11, R16, PT ;  /* 0x000000100b00720b */ /* 0x000fe40003f1d000 */
[----:B------:R-:W-:Y:S02]  /*16b0*/  SEL R11, R17, RZ, P2 ;  /* 0x000000ff110b7207 */ /* 0x000fe40001000000 */
[----:B------:R-:W-:Y:S02]  /*16c0*/  ISETP.NE.AND P1, PT, R15, RZ, P1 ;  /* 0x000000ff0f00720c */ /* 0x000fe40000f25270 */
[----:B------:R-:W-:-:S02]  /*16d0*/  SHF.R.U32.HI R11, RZ, R11, R14 ;  /* 0x0000000bff0b7219 */ /* 0x000fc4000001160e */
[----:B------:R-:W-:Y:S02]  /*16e0*/  PLOP3.LUT P0, PT, P0, P1, PT, 0xf8, 0x8f ;  /* 0x00000000008f781c */ /* 0x000fe40000703f70 */
[----:B------:R-:W-:Y:S02]  /*16f0*/  SHF.R.U32.HI R15, RZ, 0x1, R11 ;  /* 0x00000001ff0f7819 */ /* 0x000fe4000001160b */
[----:B------:R-:W-:-:S04]  /*1700*/  SEL R14, RZ, 0x1, !P0 ;  /* 0x00000001ff0e7807 */ /* 0x000fc80004000000 */
[----:B------:R-:W-:-:S04]  /*1710*/  LOP3.LUT R14, R14, 0x1, R15, 0xf8, !PT ;  /* 0x000000010e0e7812 */ /* 0x000fc800078ef80f */
[----:B------:R-:W-:-:S04]  /*1720*/  LOP3.LUT R14, R14, R11, RZ, 0xc0, !PT ;  /* 0x0000000b0e0e7212 */ /* 0x000fc800078ec0ff */
[----:B------:R-:W-:-:S04]  /*1730*/  IADD3 R14, PT, PT, R15, R14, RZ ;  /* 0x0000000e0f0e7210 */ /* 0x000fc80007ffe0ff */
[----:B------:R-:W-:Y:S01]  /*1740*/  LOP3.LUT R3, R14, R3, RZ, 0xfc, !PT ;  /* 0x000000030e037212 */ /* 0x000fe200078efcff */
[----:B------:R-:W-:Y:S06]  /*1750*/  BRA `(.L_x_23) ;  /* 0x0000000000107947 */ /* 0x000fec0003800000 */
.L_x_22:
[----:B------:R-:W-:-:S04]  /*1760*/  LOP3.LUT R3, R3, 0x80000000, RZ, 0xc0, !PT ;  /* 0x8000000003037812 */ /* 0x000fc800078ec0ff */
[----:B------:R-:W-:Y:S01]  /*1770*/  LOP3.LUT R3, R3, 0x7f800000, RZ, 0xfc, !PT ;  /* 0x7f80000003037812 */ /* 0x000fe200078efcff */
[----:B------:R-:W-:Y:S06]  /*1780*/  BRA `(.L_x_23) ;  /* 0x0000000000047947 */ /* 0x000fec0003800000 */
.L_x_21:
[----:B------:R-:W-:-:S07]  /*1790*/  LEA R3, R14, R3, 0x17 ;  /* 0x000000030e037211 */ /* 0x000fce00078eb8ff */
.L_x_23:
[----:B------:R-:W-:Y:S05]  /*17a0*/  BSYNC.RECONVERGENT B2 ;  /* 0x0000000000027941 */ /* 0x000fea0003800200 */
.L_x_20:
[----:B------:R-:W-:Y:S05]  /*17b0*/  BRA `(.L_x_24) ;  /* 0x0000000000207947 */ /* 0x000fea0003800000 */
.L_x_19:
[----:B------:R-:W-:-:S04]  /*17c0*/  LOP3.LUT R3, R3, 0x80000000, R15, 0x48, !PT ;  /* 0x8000000003037812 */ /* 0x000fc800078e480f */
[----:B------:R-:W-:Y:S01]  /*17d0*/  LOP3.LUT R3, R3, 0x7f800000, RZ, 0xfc, !PT ;  /* 0x7f80000003037812 */ /* 0x000fe200078efcff */
[----:B------:R-:W-:Y:S06]  /*17e0*/  BRA `(.L_x_24) ;  /* 0x0000000000147947 */ /* 0x000fec0003800000 */
.L_x_18:
[----:B------:R-:W-:Y:S01]  /*17f0*/  LOP3.LUT R3, R3, 0x80000000, R15, 0x48, !PT ;  /* 0x8000000003037812 */ /* 0x000fe200078e480f */
[----:B------:R-:W-:Y:S06]  /*1800*/  BRA `(.L_x_24) ;  /* 0x00000000000c7947 */ /* 0x000fec0003800000 */
.L_x_17:
[----:B------:R-:W0:Y:S01]  /*1810*/  MUFU.RSQ R3, -QNAN ;  /* 0xffc0000000037908 */ /* 0x000e220000001400 */
[----:B------:R-:W-:Y:S05]  /*1820*/  BRA `(.L_x_24) ;  /* 0x0000000000047947 */ /* 0x000fea0003800000 */
.L_x_16:
[----:B------:R-:W-:-:S07]  /*1830*/  FADD.FTZ R3, R2, R3 ;  /* 0x0000000302037221 */ /* 0x000fce0000010000 */
.L_x_24:
[----:B------:R-:W-:Y:S05]  /*1840*/  BSYNC.RECONVERGENT B1 ;  /* 0x0000000000017941 */ /* 0x000fea0003800200 */
.L_x_14:
[----:B------:R-:W-:Y:S01]  /*1850*/  HFMA2 R15, -RZ, RZ, 0, 0 ;  /* 0x00000000ff0f7431 */ /* 0x000fe200000001ff */
[----:B------:R-:W-:-:S04]  /*1860*/  MOV R14, R12 ;  /* 0x0000000c000e7202 */ /* 0x000fc80000000f00 */
[----:B0-----:R-:W-:Y:S05]  /*1870*/  RET.REL.NODEC R14 `(_Z18update_params_cudaiPfS_S_S_fffffi) ;  /* 0xffffffe40ee07950 */ /* 0x001fea0003c3ffff */
.L_x_25:
[----:B------:R-:W-:-:S00]  /*1880*/  BRA `(.L_x_25) ;  /* 0xfffffffc00fc7947 */ /* 0x000fc0000383ffff */
[----:B------:R-:W-:-:S00]  /*1890*/  NOP ;  /* 0x0000000000007918 */ /* 0x000fc00000000000 */
        /* <DEDUP_REMOVED lines=14> */
.L_x_137:


//--------------------- .text._Z34crossentropy_softmax_backward_cudaPfS_S_PKiii --------------------------
	.section	.text._Z34crossentropy_softmax_backward_cudaPfS_S_PKiii,"ax",@progbits
	.align	128
        .global         _Z34crossentropy_softmax_backward_cudaPfS_S_PKiii
        .type           _Z34crossentropy_softmax_backward_cudaPfS_S_PKiii,@function
        .size           _Z34crossentropy_softmax_backward_cudaPfS_S_PKiii,(.L_x_140 - _Z34crossentropy_softmax_backward_cudaPfS_S_PKiii)
        .other          _Z34crossentropy_softmax_backward_cudaPfS_S_PKiii,@"STO_CUDA_ENTRY STV_DEFAULT"
_Z34crossentropy_softmax_backward_cudaPfS_S_PKiii:
.text._Z34crossentropy_softmax_backward_cudaPfS_S_PKiii:
[----:B------:R-:W-:Y:S01]  /*0000*/  LDC R1, c[0x0][0x37c] ;  /* 0x0000df00ff017b82 */ /* 0x000fe20000000800 */
[----:B------:R-:W0:Y:S07]  /*0010*/  S2R R2, SR_TID.Y ;  /* 0x0000000000027919 */ /* 0x000e2e0000002200 */
[----:B------:R-:W1:Y:S01]  /*0020*/  LDC R0, c[0x0][0x360] ;  /* 0x0000d800ff007b82 */ /* 0x000e620000000800 */
[----:B------:R-:W2:Y:S01]  /*0030*/  LDCU.64 UR6, c[0x0][0x3a0] ;  /* 0x00007400ff0677ac */ /* 0x000ea20008000a00 */
[----:B------:R-:W1:Y:S06]  /*0040*/  S2R R3, SR_TID.X ;  /* 0x0000000000037919 */ /* 0x000e6c0000002100 */
[----:B------:R-:W0:Y:S08]  /*0050*/  S2UR UR5, SR_CTAID.Y ;  /* 0x00000000000579c3 */ /* 0x000e300000002600 */
[----:B------:R-:W0:Y:S08]  /*0060*/  LDC R11, c[0x0][0x364] ;  /* 0x0000d900ff0b7b82 */ /* 0x000e300000000800 */
[----:B------:R-:W1:Y:S01]  /*0070*/  S2UR UR4, SR_CTAID.X ;  /* 0x00000000000479c3 */ /* 0x000e620000002500 */
[----:B0-----:R-:W-:-:S05]  /*0080*/  IMAD R11, R11, UR5, R2 ;  /* 0x000000050b0b7c24 */ /* 0x001fca000f8e0202 */
[----:B--2---:R-:W-:Y:S01]  /*0090*/  ISETP.GE.U32.AND P0, PT, R11, UR6, PT ;  /* 0x000000060b007c0c */ /* 0x004fe2000bf06070 */
[----:B-1----:R-:W-:-:S05]  /*00a0*/  IMAD R0, R0, UR4, R3 ;  /* 0x0000000400007c24 */ /* 0x002fca000f8e0203 */
[----:B------:R-:W-:-:S13]  /*00b0*/  ISETP.GE.U32.OR P0, PT, R0, UR7, P0 ;  /* 0x0000000700007c0c */ /* 0x000fda0008706470 */
[----:B------:R-:W-:Y:S05]  /*00c0*/  @P0 EXIT ;  /* 0x000000000000094d */ /* 0x000fea0003800000 */
[----:B------:R-:W0:Y:S01]  /*00d0*/  LDC.64 R2, c[0x0][0x388] ;  /* 0x0000e200ff027b82 */ /* 0x000e220000000a00 */
[----:B------:R-:W1:Y:S01]  /*00e0*/  LDCU.64 UR4, c[0x0][0x358] ;  /* 0x00006b00ff0477ac */ /* 0x000e620008000a00 */
[----:B------:R-:W-:-:S06]  /*00f0*/  HFMA2 R13, -RZ, RZ, 0.9375, 0 ;  /* 0x3b800000ff0d7431 */ /* 0x000fcc00000001ff */
[----:B------:R-:W2:Y:S08]  /*0100*/  LDC.64 R4, c[0x0][0x398] ;  /* 0x0000e600ff047b82 */ /* 0x000eb00000000a00 */
[----:B------:R-:W3:Y:S08]  /*0110*/  LDC.64 R6, c[0x0][0x390] ;  /* 0x0000e400ff067b82 */ /* 0x000ef00000000a00 */
[----:B------:R-:W4:Y:S01]  /*0120*/  LDC.64 R8, c[0x0][0x380] ;  /* 0x0000e000ff087b82 */ /* 0x000f220000000a00 */
[----:B0-----:R-:W-:-:S05]  /*0130*/  IMAD.WIDE.U32 R2, R11, 0x4, R2 ;  /* 0x000000040b027825 */ /* 0x001fca00078e0002 */
[----:B-1----:R-:W-:Y:S01]  /*0140*/  STG.E desc[UR4][R2.64], R13 ;  /* 0x0000000d02007986 */ /* 0x002fe2000c101904 */
[----:B--2---:R-:W-:-:S04]  /*0150*/  IMAD.WIDE.U32 R4, R11, 0x4, R4 ;  /* 0x000000040b047825 */ /* 0x004fc800078e0004 */
[----:B------:R-:W-:Y:S02]  /*0160*/  IMAD R11, R11, UR7, R0 ;  /* 0x000000070b0b7c24 */ /* 0x000fe4000f8e0200 */
[----:B------:R-:W2:Y:S02]  /*0170*/  LDG.E R5, desc[UR4][R4.64] ;  /* 0x0000000404057981 */ /* 0x000ea4000c1e1900 */
[----:B---3--:R-:W-:-:S06]  /*0180*/  IMAD.WIDE.U32 R6, R11, 0x4, R6 ;  /* 0x000000040b067825 */ /* 0x008fcc00078e0006 */
[----:B------:R-:W3:Y:S01]  /*0190*/  LDG.E R6, desc[UR4][R6.64] ;  /* 0x0000000406067981 */ /* 0x000ee2000c1e1900 */
[----:B----4-:R-:W-:-:S05]  /*01a0*/  IMAD.WIDE.U32 R8, R11, 0x4, R8 ;  /* 0x000000040b087825 */ /* 0x010fca00078e0008 */
[----:B------:R-:W4:Y:S01]  /*01b0*/  LDG.E R10, desc[UR4][R8.64] ;  /* 0x00000004080a7981 */ /* 0x000f22000c1e1900 */
[----:B--2---:R-:W-:-:S04]  /*01c0*/  ISETP.NE.AND P0, PT, R0, R5, PT ;  /* 0x000000050000720c */ /* 0x004fc80003f05270 */
[----:B------:R-:W-:-:S05]  /*01d0*/  FSEL R11, RZ, 1, P0 ;  /* 0x3f800000ff0b7808 */ /* 0x000fca0000000000 */
[----:B---3--:R-:W-:-:S04]  /*01e0*/  FADD R11, R6, -R11 ;  /* 0x8000000b060b7221 */ /* 0x008fc80000000000 */
[----:B----4-:R-:W-:-:S05]  /*01f0*/  FFMA R11, R11, 0.00390625, R10 ;  /* 0x3b8000000b0b7823 */ /* 0x010fca000000000a */
[----:B------:R-:W-:Y:S01]  /*0200*/  STG.E desc[UR4][R8.64], R11 ;  /* 0x0000000b08007986 */ /* 0x000fe2000c101904 */
[----:B------:R-:W-:Y:S05]  /*0210*/  EXIT ;  /* 0x000000000000794d */ /* 0x000fea0003800000 */
.L_x_26:
        /* <DEDUP_REMOVED lines=14> */
.L_x_140:


//--------------------- .text._Z25crossentropy_forward_cudaPfS_PKiii --------------------------
	.section	.text._Z25crossentropy_forward_cudaPfS_PKiii,"ax",@progbits
	.align	128
        .global         _Z25crossentropy_forward_cudaPfS_PKiii
        .type           _Z25crossentropy_forward_cudaPfS_PKiii,@function
        .size           _Z25crossentropy_forward_cudaPfS_PKiii,(.L_x_141 - _Z25crossentropy_forward_cudaPfS_PKiii)
        .other          _Z25crossentropy_forward_cudaPfS_PKiii,@"STO_CUDA_ENTRY STV_DEFAULT"
_Z25crossentropy_forward_cudaPfS_PKiii:
.text._Z25crossentropy_forward_cudaPfS_PKiii:
        /* <DEDUP_REMOVED lines=9> */
[----:B------:R-:W1:Y:S01]  /*0090*/  LDCU.64 UR4, c[0x0][0x358] ;  /* 0x00006b00ff0477ac */ /* 0x000e620008000a00 */
[----:B------:R-:W2:Y:S06]  /*00a0*/  LDCU UR6, c[0x0][0x39c] ;  /* 0x00007380ff0677ac */ /* 0x000eac0008000800 */
[----:B------:R-:W3:Y:S01]  /*00b0*/  LDC.64 R4, c[0x0][0x388] ;  /* 0x0000e200ff047b82 */ /* 0x000ee20000000a00 */
[----:B0-----:R-:W-:-:S06]  /*00c0*/  IMAD.WIDE.U32 R2, R0, 0x4, R2 ;  /* 0x0000000400027825 */ /* 0x001fcc00078e0002 */
[----:B-1----:R-:W2:Y:S02]  /*00d0*/  LDG.E R3, desc[UR4][R2.64] ;  /* 0x0000000402037981 */ /* 0x002ea4000c1e1900 */
[----:B--2---:R-:W-:-:S04]  /*00e0*/  IMAD R7, R0, UR6, R3 ;  /* 0x0000000600077c24 */ /* 0x004fc8000f8e0203 */
[----:B---3--:R-:W-:-:S05]  /*00f0*/  IMAD.WIDE.U32 R4, R7, 0x4, R4 ;  /* 0x0000000407047825 */ /* 0x008fca00078e0004 */
[----:B------:R-:W2:Y:S01]  /*0100*/  LDG.E R6, desc[UR4][R4.64] ;  /* 0x0000000404067981 */ /* 0x000ea2000c1e1900 */
[----:B------:R-:W-:Y:S01]  /*0110*/  HFMA2 R3, -RZ, RZ, 1.5048828125, 33.21875 ;  /* 0x3e055027ff037431 */ /* 0x000fe200000001ff */
[----:B--2---:R-:W-:-:S04]  /*0120*/  FSETP.GEU.AND P0, PT, R6, 1.175494350822287508e-38, PT ;  /* 0x008000000600780b */ /* 0x004fc80003f0e000 */
[----:B------:R-:W-:-:S09]  /*0130*/  FSEL R4, RZ, -23, P0 ;  /* 0xc1b80000ff047808 */ /* 0x000fd20000000000 */
[----:B------:R-:W-:-:S05]  /*0140*/  @!P0 FMUL R6, R6, 8388608 ;  /* 0x4b00000006068820 */ /* 0x000fca0000400000 */
[C---:B------:R-:W-:Y:S02]  /*0150*/  IADD3 R7, PT, PT, R6.reuse, -0x3f2aaaab, RZ ;  /* 0xc0d5555506077810 */ /* 0x040fe40007ffe0ff */
[----:B------:R-:W-:Y:S02]  /*0160*/  ISETP.GT.U32.AND P0, PT, R6, 0x7f7fffff, PT ;  /* 0x7f7fffff0600780c */ /* 0x000fe40003f04070 */
[----:B------:R-:W-:-:S04]  /*0170*/  LOP3.LUT R7, R7, 0xff800000, RZ, 0xc0, !PT ;  /* 0xff80000007077812 */ /* 0x000fc800078ec0ff */
[-C--:B------:R-:W-:Y:S02]  /*0180*/  IADD3 R8, PT, PT, R6, -R7.reuse, RZ ;  /* 0x8000000706087210 */ /* 0x080fe40007ffe0ff */
[----:B------:R-:W-:-:S03]  /*0190*/  I2FP.F32.S32 R7, R7 ;  /* 0x0000000700077245 */ /* 0x000fc60000201400 */
[----:B------:R-:W-:Y:S02]  /*01a0*/  FADD R8, R8, -1 ;  /* 0xbf80000008087421 */ /* 0x000fe40000000000 */
[----:B------:R-:W-:Y:S01]  /*01b0*/  FFMA R4, R7, 1.1920928955078125e-07, R4 ;  /* 0x3400000007047823 */ /* 0x000fe20000000004 */
[----:B------:R-:W-:Y:S01]  /*01c0*/  MOV R7, 0x7f800000 ;  /* 0x7f80000000077802 */ /* 0x000fe20000000f00 */
[----:B------:R-:W-:-:S04]  /*01d0*/  FFMA R3, R8, -R3, 0.14084610342979431152 ;  /* 0x3e1039f608037423 */ /* 0x000fc80000000803 */
[----:B------:R-:W-:-:S04]  /*01e0*/  FFMA R3, R8, R3, -0.12148627638816833496 ;  /* 0xbdf8cdcc08037423 */ /* 0x000fc80000000003 */
[----:B------:R-:W-:-:S04]  /*01f0*/  FFMA R3, R8, R3, 0.13980610668659210205 ;  /* 0x3e0f295508037423 */ /* 0x000fc80000000003 */
[----:B------:R-:W-:-:S04]  /*0200*/  FFMA R3, R8, R3, -0.16684235632419586182 ;  /* 0xbe2ad8b908037423 */ /* 0x000fc80000000003 */
[----:B------:R-:W-:-:S04]  /*0210*/  FFMA R3, R8, R3, 0.20012299716472625732 ;  /* 0x3e4ced0b08037423 */ /* 0x000fc80000000003 */
[C---:B------:R-:W-:Y:S02]  /*0220*/  FFMA R5, R8.reuse, R3, -0.24999669194221496582 ;  /* 0xbe7fff2208057423 */ /* 0x040fe40000000003 */
[----:B------:R-:W0:Y:S02]  /*0230*/  LDC.64 R2, c[0x0][0x380] ;  /* 0x0000e000ff027b82 */ /* 0x000e240000000a00 */
[----:B------:R-:W-:-:S04]  /*0240*/  FFMA R5, R8, R5, 0.33333182334899902344 ;  /* 0x3eaaaa7808057423 */ /* 0x000fc80000000005 */
[----:B------:R-:W-:-:S04]  /*0250*/  FFMA R5, R8, R5, -0.5 ;  /* 0xbf00000008057423 */ /* 0x000fc80000000005 */
[----:B------:R-:W-:-:S04]  /*0260*/  FMUL R5, R8, R5 ;  /* 0x0000000508057220 */ /* 0x000fc80000400000 */
[----:B------:R-:W-:-:S04]  /*0270*/  FFMA R5, R8, R5, R8 ;  /* 0x0000000508057223 */ /* 0x000fc80000000008 */
[----:B------:R-:W-:Y:S01]  /*0280*/  FFMA R4, R4, 0.69314718246459960938, R5 ;  /* 0x3f31721804047823 */ /* 0x000fe20000000005 */
[C---:B------:R-:W-:Y:S01]  /*0290*/  @P0 FFMA R4, R6.reuse, R7, +INF ;  /* 0x7f80000006040423 */ /* 0x040fe20000000007 */
[----:B------:R-:W-:Y:S01]  /*02a0*/  FSETP.NEU.AND P0, PT, R6, RZ, PT ;  /* 0x000000ff0600720b */ /* 0x000fe20003f0d000 */
[----:B0-----:R-:W-:-:S03]  /*02b0*/  IMAD.WIDE.U32 R2, R0, 0x4, R2 ;  /* 0x0000000400027825 */ /* 0x001fc600078e0002 */
[----:B------:R-:W-:-:S05]  /*02c0*/  FSEL R5, -R4, +INF , P0 ;  /* 0x7f80000004057808 */ /* 0x000fca0000000100 */
[----:B------:R-:W-:Y:S01]  /*02d0*/  STG.E desc[UR4][R2.64], R5 ;  /* 0x0000000502007986 */ /* 0x000fe2000c101904 */
[----:B------:R-:W-:Y:S05]  /*02e0*/  EXIT ;  /* 0x000000000000794d */ /* 0x000fea0003800000 */
.L_x_27:
        /* <DEDUP_REMOVED lines=9> */
.L_x_141:


//--------------------- .text._Z20softmax_forward_cudaPfS_ii --------------------------
	.section	.text._Z20softmax_forward_cudaPfS_ii,"ax",@progbits
	.align	128
        .global         _Z20softmax_forward_cudaPfS_ii
        .type           _Z20softmax_forward_cudaPfS_ii,@function
        .size           _Z20softmax_forward_cudaPfS_ii,(.L_x_138 - _Z20softmax_forward_cudaPfS_ii)
        .other          _Z20softmax_forward_cudaPfS_ii,@"STO_CUDA_ENTRY STV_DEFAULT"
_Z20softmax_forward_cudaPfS_ii:
.text._Z20softmax_forward_cudaPfS_ii:
        /* <DEDUP_REMOVED lines=8> */
[----:B------:R-:W0:Y:S01]  /*0080*/  LDC R7, c[0x0][0x394] ;  /* 0x0000e500ff077b82 */ /* 0x000e220000000800 */
[----:B------:R-:W1:Y:S01]  /*0090*/  LDCU.64 UR6, c[0x0][0x358] ;  /* 0x00006b00ff0677ac */ /* 0x000e620008000a00 */
[----:B------:R-:W-:Y:S01]  /*00a0*/  HFMA2 R0, -RZ, RZ, -6.109375, 2 ;  /* 0xc61c4000ff007431 */ /* 0x000fe200000001ff */
[----:B0-----:R-:W-:-:S13]  /*00b0*/  ISETP.GE.AND P0, PT, R7, 0x1, PT ;  /* 0x000000010700780c */ /* 0x001fda0003f06270 */
[----:B-1----:R-:W-:Y:S05]  /*00c0*/  @!P0 BRA `(.L_x_28) ;  /* 0x0000000800d48947 */ /* 0x002fea0003800000 */
[C---:B------:R-:W-:Y:S02]  /*00d0*/  ISETP.GE.U32.AND P1, PT, R7.reuse, 0x10, PT ;  /* 0x000000100700780c */ /* 0x040fe40003f26070 */
[----:B------:R-:W-:Y:S02]  /*00e0*/  LOP3.LUT R3, R7, 0xf, RZ, 0xc0, !PT ;  /* 0x0000000f07037812 */ /* 0x000fe400078ec0ff */
[----:B------:R-:W-:Y:S02]  /*00f0*/  MOV R0, 0xc61c4000 ;  /* 0xc61c400000007802 */ /* 0x000fe40000000f00 */
[----:B------:R-:W-:Y:S02]  /*0100*/  ISETP.NE.AND P0, PT, R3, RZ, PT ;  /* 0x000000ff0300720c */ /* 0x000fe40003f05270 */
[----:B------:R-:W-:-:S05]  /*0110*/  MOV R5, RZ ;  /* 0x000000ff00057202 */ /* 0x000fca0000000f00 */
[----:B------:R-:W-:Y:S06]  /*0120*/  @!P1 BRA `(.L_x_29) ;  /* 0x0000000400609947 */ /* 0x000fec0003800000 */
[----:B------:R-:W0:Y:S01]  /*0130*/  LDC.64 R14, c[0x0][0x388] ;  /* 0x0000e200ff0e7b82 */ /* 0x000e220000000a00 */
[----:B------:R-:W-:Y:S01]  /*0140*/  LOP3.LUT R5, R7, 0x7ffffff0, RZ, 0xc0, !PT ;  /* 0x7ffffff007057812 */ /* 0x000fe200078ec0ff */
[----:B------:R-:W-:Y:S01]  /*0150*/  IMAD R4, R8, R7, 0x7 ;  /* 0x0000000708047424 */ /* 0x000fe200078e0207 */
[----:B------:R-:W-:Y:S02]  /*0160*/  MOV R0, 0xc61c4000 ;  /* 0xc61c400000007802 */ /* 0x000fe40000000f00 */
[----:B------:R-:W-:-:S07]  /*0170*/  IADD3 R2, PT, PT, -R5, RZ, RZ ;  /* 0x000000ff05027210 */ /* 0x000fce0007ffe1ff */
.L_x_30:
[C---:B------:R-:W-:Y:S02]  /*0180*/  IADD3 R13, PT, PT, R4.reuse, -0x7, RZ ;  /* 0xfffffff9040d7810 */ /* 0x040fe40007ffe0ff */
[----:B------:R-:W-:-:S03]  /*0190*/  IADD3 R17, PT, PT, R4, -0x6, RZ ;  /* 0xfffffffa04117810 */ /* 0x000fc60007ffe0ff */
[----:B0-----:R-:W-:-:S05]  /*01a0*/  IMAD.WIDE.U32 R12, R13, 0x4, R14 ;  /* 0x000000040d0c7825 */ /* 0x001fca00078e000e */
[----:B------:R-:W2:Y:S01]  /*01b0*/  LDG.E R7, desc[UR6][R12.64] ;  /* 0x000000060c077981 */ /* 0x000ea2000c1e1900 */
[----:B------:R-:W-:Y:S01]  /*01c0*/  IMAD.WIDE.U32 R16, R17, 0x4, R14 ;  /* 0x0000000411107825 */ /* 0x000fe200078e000e */
[----:B------:R-:W-:-:S04]  /*01d0*/  IADD3 R19, PT, PT, R4, -0x5, RZ ;  /* 0xfffffffb04137810 */ /* 0x000fc80007ffe0ff */
[----:B------:R0:W3:Y:S01]  /*01e0*/  LDG.E R6, desc[UR6][R16.64] ;  /* 0x0000000610067981 */ /* 0x0000e2000c1e1900 */
[----:B------:R-:W-:Y:S01]  /*01f0*/  IMAD.WIDE.U32 R18, R19, 0x4, R14 ;  /* 0x0000000413127825 */ /* 0x000fe200078e000e */
[----:B------:R-:W-:-:S04]  /*0200*/  IADD3 R11, PT, PT, R4, -0x4, RZ ;  /* 0xfffffffc040b7810 */ /* 0x000fc80007ffe0ff */
[----:B------:R1:W4:Y:S01]  /*0210*/  LDG.E R9, desc[UR6][R18.64] ;  /* 0x0000000612097981 */ /* 0x000322000c1e1900 */
[----:B------:R-:W-:Y:S01]  /*0220*/  IMAD.WIDE.U32 R10, R11, 0x4, R14 ;  /* 0x000000040b0a7825 */ /* 0x000fe200078e000e */
[----:B------:R-:W-:-:S05]  /*0230*/  IADD3 R29, PT, PT, R4, -0x3, RZ ;  /* 0xfffffffd041d7810 */ /* 0x000fca0007ffe0ff */
[----:B------:R-:W5:Y:S01]  /*0240*/  LDG.E R10, desc[UR6][R10.64] ;  /* 0x000000060a0a7981 */ /* 0x000f62000c1e1900 */
[----:B------:R-:W-:Y:S01]  /*0250*/  IMAD.WIDE.U32 R28, R29, 0x4, R14 ;  /* 0x000000041d1c7825 */ /* 0x000fe200078e000e */
[----:B------:R-:W-:-:S05]  /*0260*/  IADD3 R25, PT, PT, R4, -0x2, RZ ;  /* 0xfffffffe04197810 */ /* 0x000fca0007ffe0ff */
[----:B------:R1:W5:Y:S01]  /*0270*/  LDG.E R28, desc[UR6][R28.64] ;  /* 0x000000061c1c7981 */ /* 0x000362000c1e1900 */
[----:B------:R-:W-:Y:S01]  /*0280*/  IMAD.WIDE.U32 R24, R25, 0x4, R14 ;  /* 0x0000000419187825 */ /* 0x000fe200078e000e */
[----:B0-----:R-:W-:-:S04]  /*0290*/  IADD3 R17, PT, PT, R4, -0x1, RZ ;  /* 0xffffffff04117810 */ /* 0x001fc80007ffe0ff */
[----:B------:R0:W5:Y:S01]  /*02a0*/  LDG.E R27, desc[UR6][R24.64] ;  /* 0x00000006181b7981 */ /* 0x000162000c1e1900 */
[----:B------:R-:W-:-:S05]  /*02b0*/  IMAD.WIDE.U32 R16, R17, 0x4, R14 ;  /* 0x0000000411107825 */ /* 0x000fca00078e000e */
[----:B------:R0:W5:Y:S01]  /*02c0*/  LDG.E R26, desc[UR6][R16.64] ;  /* 0x00000006101a7981 */ /* 0x000162000c1e1900 */
[C---:B-1----:R-:W-:Y:S01]  /*02d0*/  IMAD.WIDE.U32 R18, R4.reuse, 0x4, R14 ;  /* 0x0000000404127825 */ /* 0x042fe200078e000e */
[----:B------:R-:W-:-:S04]  /*02e0*/  IADD3 R21, PT, PT, R4, 0x1, RZ ;  /* 0x0000000104157810 */ /* 0x000fc80007ffe0ff */
[----:B------:R1:W5:Y:S01]  /*02f0*/  LDG.E R13, desc[UR6][R18.64] ;  /* 0x00000006120d7981 */ /* 0x000362000c1e1900 */
[----:B------:R-:W-:Y:S01]  /*0300*/  IMAD.WIDE.U32 R20, R21, 0x4, R14 ;  /* 0x0000000415147825 */ /* 0x000fe200078e000e */
[----:B------:R-:W-:-:S04]  /*0310*/  IADD3 R23, PT, PT, R4, 0x2, RZ ;  /* 0x0000000204177810 */ /* 0x000fc80007ffe0ff */
[----:B------:R1:W5:Y:S01]  /*0320*/  LDG.E R12, desc[UR6][R20.64] ;  /* 0x00000006140c7981 */ /* 0x000362000c1e1900 */
[----:B------:R-:W-:Y:S01]  /*0330*/  IMAD.WIDE.U32 R22, R23, 0x4, R14 ;  /* 0x0000000417167825 */ /* 0x000fe200078e000e */
[----:B------:R-:W-:-:S04]  /*0340*/  IADD3 R29, PT, PT, R4, 0x3, RZ ;  /* 0x00000003041d7810 */ /* 0x000fc80007ffe0ff */
[----:B------:R1:W5:Y:S01]  /*0350*/  LDG.E R11, desc[UR6][R22.64] ;  /* 0x00000006160b7981 */ /* 0x000362000c1e1900 */
[----:B0-----:R-:W-:Y:S01]  /*0360*/  IMAD.WIDE.U32 R24, R29, 0x4, R14 ;  /* 0x000000041d187825 */ /* 0x001fe200078e000e */
[----:B------:R-:W-:-:S04]  /*0370*/  IADD3 R17, PT, PT, R4, 0x4, RZ ;  /* 0x0000000404117810 */ /* 0x000fc80007ffe0ff */
[----:B------:R0:W5:Y:S01]  /*0380*/  LDG.E R29, desc[UR6][R24.64] ;  /* 0x00000006181d7981 */ /* 0x000162000c1e1900 */
[----:B------:R-:W-:Y:S01]  /*0390*/  IMAD.WIDE.U32 R16, R17, 0x4, R14 ;  /* 0x0000000411107825 */ /* 0x000fe200078e000e */
[----:B-1----:R-:W-:-:S05]  /*03a0*/  IADD3 R19, PT, PT, R4, 0x5, RZ ;  /* 0x0000000504137810 */ /* 0x002fca0007ffe0ff */
[----:B------:R-:W5:Y:S01]  /*03b0*/  LDG.E R16, desc[UR6][R16.64] ;  /* 0x0000000610107981 */ /* 0x000f62000c1e1900 */
[----:B------:R-:W-:Y:S01]  /*03c0*/  IMAD.WIDE.U32 R18, R19, 0x4, R14 ;  /* 0x0000000413127825 */ /* 0x000fe200078e000e */
[----:B------:R-:W-:-:S05]  /*03d0*/  IADD3 R21, PT, PT, R4, 0x6, RZ ;  /* 0x0000000604157810 */ /* 0x000fca0007ffe0ff */
[----:B------:R-:W5:Y:S01]  /*03e0*/  LDG.E R18, desc[UR6][R18.64] ;  /* 0x0000000612127981 */ /* 0x000f62000c1e1900 */
[----:B------:R-:W-:Y:S01]  /*03f0*/  IMAD.WIDE.U32 R20, R21, 0x4, R14 ;  /* 0x0000000415147825 */ /* 0x000fe200078e000e */
[----:B------:R-:W-:-:S05]  /*0400*/  IADD3 R23, PT, PT, R4, 0x7, RZ ;  /* 0x0000000704177810 */ /* 0x000fca0007ffe0ff */
[----:B------:R-:W5:Y:S01]  /*0410*/  LDG.E R20, desc[UR6][R20.64] ;  /* 0x0000000614147981 */ /* 0x000f62000c1e1900 */
[----:B------:R-:W-:Y:S01]  /*0420*/  IMAD.WIDE.U32 R22, R23, 0x4, R14 ;  /* 0x0000000417167825 */ /* 0x000fe200078e000e */
[----:B0-----:R-:W-:-:S05]  /*0430*/  IADD3 R25, PT, PT, R4, 0x8, RZ ;  /* 0x0000000804197810 */ /* 0x001fca0007ffe0ff */
[----:B------:R-:W5:Y:S01]  /*0440*/  LDG.E R22, desc[UR6][R22.64] ;  /* 0x0000000616167981 */ /* 0x000f62000c1e1900 */
[----:B------:R-:W-:-:S06]  /*0450*/  IMAD.WIDE.U32 R24, R25, 0x4, R14 ;  /* 0x0000000419187825 */ /* 0x000fcc00078e000e */
[----:B------:R-:W5:Y:S01]  /*0460*/  LDG.E R24, desc[UR6][R24.64] ;  /* 0x0000000618187981 */ /* 0x000f62000c1e1900 */
[----:B------:R-:W-:Y:S02]  /*0470*/  IADD3 R2, PT, PT, R2, 0x10, RZ ;  /* 0x0000001002027810 */ /* 0x000fe40007ffe0ff */
[----:B------:R-:W-:Y:S02]  /*0480*/  IADD3 R4, PT, PT, R4, 0x10, RZ ;  /* 0x0000001004047810 */ /* 0x000fe40007ffe0ff */
[----:B------:R-:W-:Y:S02]  /*0490*/  ISETP.NE.AND P2, PT, R2, RZ, PT ;  /* 0x000000ff0200720c */ /* 0x000fe40003f45270 */
[----:B--2---:R-:W-:-:S04]  /*04a0*/  FSETP.GT.AND P1, PT, R7, R0, PT ;  /* 0x000000000700720b */ /* 0x004fc80003f24000 */
[----:B------:R-:W-:-:S04]  /*04b0*/  FSEL R7, R7, R0, P1 ;  /* 0x0000000007077208 */ /* 0x000fc80000800000 */
[----:B---3--:R-:W-:-:S04]  /*04c0*/  FSETP.GT.AND P1, PT, R6, R7, PT ;  /* 0x000000070600720b */ /* 0x008fc80003f24000 */
[----:B------:R-:W-:-:S04]  /*04d0*/  FSEL R6, R6, R7, P1 ;  /* 0x0000000706067208 */ /* 0x000fc80000800000 */
[----:B----4-:R-:W-:-:S04]  /*04e0*/  FSETP.GT.AND P1, PT, R9, R6, PT ;  /* 0x000000060900720b */ /* 0x010fc80003f24000 */
[----:B------:R-:W-:-:S04]  /*04f0*/  FSEL R9, R9, R6, P1 ;  /* 0x0000000609097208 */ /* 0x000fc80000800000 */
[----:B-----5:R-:W-:-:S04]  /*0500*/  FSETP.GT.AND P1, PT, R10, R9, PT ;  /* 0x000000090a00720b */ /* 0x020fc80003f24000 */
[----:B------:R-:W-:-:S04]  /*0510*/  FSEL R9, R10, R9, P1 ;  /* 0x000000090a097208 */ /* 0x000fc80000800000 */
[----:B------:R-:W-:-:S04]  /*0520*/  FSETP.GT.AND P1, PT, R28, R9, PT ;  /* 0x000000091c00720b */ /* 0x000fc80003f24000 */
        /* <DEDUP_REMOVED lines=22> */
[----:B------:R-:W-:Y:S01]  /*0690*/  FSEL R0, R24, R29, P1 ;  /* 0x0000001d18007208 */ /* 0x000fe20000800000 */
[----:B------:R-:W-:Y:S08]  /*06a0*/  @P2 BRA `(.L_x_30) ;  /* 0xfffffff800b42947 */ /* 0x000ff0000383ffff */
.L_x_29:
[----:B------:R-:W-:Y:S05]  /*06b0*/  @!P0 BRA `(.L_x_28) ;  /* 0x0000000400588947 */ /* 0x000fea0003800000 */
[----:B------:R-:W0:Y:S01]  /*06c0*/  LDCU UR8, c[0x0][0x394] ;  /* 0x00007280ff0877ac */ /* 0x000e220008000800 */
[----:B------:R-:W-:Y:S01]  /*06d0*/  ISETP.GE.U32.AND P0, PT, R3, 0x8, PT ;  /* 0x000000080300780c */ /* 0x000fe20003f06070 */
[----:B0-----:R-:W-:-:S04]  /*06e0*/  ULOP3.LUT UR5, UR8, 0x7, URZ, 0xc0, !UPT ;  /* 0x0000000708057892 */ /* 0x001fc8000f8ec0ff */
[----:B------:R-:W-:-:S08]  /*06f0*/  UISETP.NE.AND UP0, UPT, UR5, URZ, UPT ;  /* 0x000000ff0500728c */ /* 0x000fd0000bf05270 */
[----:B------:R-:W-:Y:S05]  /*0700*/  @!P0 BRA `(.L_x_31) ;  /* 0x0000000000a88947 */ /* 0x000fea0003800000 */
[----:B------:R-:W0:Y:S01]  /*0710*/  LDC.64 R2, c[0x0][0x388] ;  /* 0x0000e200ff027b82 */ /* 0x000e220000000a00 */
[----:B------:R-:W-:-:S05]  /*0720*/  IMAD R7, R8, UR8, R5 ;  /* 0x0000000808077c24 */ /* 0x000fca000f8e0205 */
[C---:B------:R-:W-:Y:S02]  /*0730*/  IADD3 R13, PT, PT, R7.reuse, 0x1, RZ ;  /* 0x00000001070d7810 */ /* 0x040fe40007ffe0ff */
[C---:B------:R-:W-:Y:S01]  /*0740*/  IADD3 R15, PT, PT, R7.reuse, 0x2, RZ ;  /* 0x00000002070f7810 */ /* 0x040fe20007ffe0ff */
[----:B0-----:R-:W-:-:S05]  /*0750*/  IMAD.WIDE.U32 R10, R7, 0x4, R2 ;  /* 0x00000004070a7825 */ /* 0x001fca00078e0002 */
[----:B------:R0:W2:Y:S01]  /*0760*/  LDG.E R9, desc[UR6][R10.64] ;  /* 0x000000060a097981 */ /* 0x0000a2000c1e1900 */
[----:B------:R-:W-:-:S05]  /*0770*/  IMAD.WIDE.U32 R12, R13, 0x4, R2 ;  /* 0x000000040d0c7825 */ /* 0x000fca00078e0002 */
[----:B------:R1:W3:Y:S01]  /*0780*/  LDG.E R4, desc[UR6][R12.64] ;  /* 0x000000060c047981 */ /* 0x0002e2000c1e1900 */
[----:B------:R-:W-:Y:S01]  /*0790*/  IMAD.WIDE.U32 R14, R15, 0x4, R2 ;  /* 0x000000040f0e7825 */ /* 0x000fe200078e0002 */
[----:B------:R-:W-:-:S04]  /*07a0*/  IADD3 R17, PT, PT, R7, 0x3, RZ ;  /* 0x0000000307117810 */ /* 0x000fc80007ffe0ff */
[----:B------:R-:W4:Y:S01]  /*07b0*/  LDG.E R6, desc[UR6][R14.64] ;  /* 0x000000060e067981 */ /* 0x000f22000c1e1900 */
[----:B------:R-:W-:Y:S01]  /*07c0*/  IMAD.WIDE.U32 R16, R17, 0x4, R2 ;  /* 0x0000000411107825 */ /* 0x000fe200078e0002 */
[----:B------:R-:W-:-:S05]  /*07d0*/  IADD3 R19, PT, PT, R7, 0x4, RZ ;  /* 0x0000000407137810 */ /* 0x000fca0007ffe0ff */
[----:B------:R-:W5:Y:S01]  /*07e0*/  LDG.E R17, desc[UR6][R16.64] ;  /* 0x0000000610117981 */ /* 0x000f62000c1e1900 */
[----:B------:R-:W-:Y:S01]  /*07f0*/  IMAD.WIDE.U32 R18, R19, 0x4, R2 ;  /* 0x0000000413127825 */ /* 0x000fe200078e0002 */
[----:B0-----:R-:W-:-:S05]  /*0800*/  IADD3 R11, PT, PT, R7, 0x5, RZ ;  /* 0x00000005070b7810 */ /* 0x001fca0007ffe0ff */
[----:B------:R-:W5:Y:S01]  /*0810*/  LDG.E R19, desc[UR6][R18.64] ;  /* 0x0000000612137981 */ /* 0x000f62000c1e1900 */
[----:B------:R-:W-:Y:S01]  /*0820*/  IMAD.WIDE.U32 R10, R11, 0x4, R2 ;  /* 0x000000040b0a7825 */ /* 0x000fe200078e0002 */
[----:B-1----:R-:W-:-:S05]  /*0830*/  IADD3 R13, PT, PT, R7, 0x6, RZ ;  /* 0x00000006070d7810 */ /* 0x002fca0007ffe0ff */
[----:B------:R-:W5:Y:S01]  /*0840*/  LDG.E R11, desc[UR6][R10.64] ;  /* 0x000000060a0b7981 */ /* 0x000f62000c1e1900 */
[----:B------:R-:W-:Y:S01]  /*0850*/  IMAD.WIDE.U32 R12, R13, 0x4, R2 ;  /* 0x000000040d0c7825 */ /* 0x000fe200078e0002 */
[----:B------:R-:W-:-:S05]  /*0860*/  IADD3 R7, PT, PT, R7, 0x7, RZ ;  /* 0x0000000707077810 */ /* 0x000fca0007ffe0ff */
[----:B------:R-:W5:Y:S01]  /*0870*/  LDG.E R13, desc[UR6][R12.64] ;  /* 0x000000060c0d7981 */ /* 0x000f62000c1e1900 */
[----:B------:R-:W-:-:S06]  /*0880*/  IMAD.WIDE.U32 R2, R7, 0x4, R2 ;  /* 0x0000000407027825 */ /* 0x000fcc00078e0002 */
[----:B------:R-:W5:Y:S01]  /*0890*/  LDG.E R3, desc[UR6][R2.64] ;  /* 0x0000000602037981 */ /* 0x000f62000c1e1900 */
[----:B------:R-:W-:Y:S02]  /*08a0*/  IADD3 R5, PT, PT, R5, 0x8, RZ ;  /* 0x0000000805057810 */ /* 0x000fe40007ffe0ff */
        /* <DEDUP_REMOVED lines=15> */
[----:B------:R-:W-:-:S09]  /*09a0*/  FSEL R0, R3, R0, P0 ;  /* 0x0000000003007208 */ /* 0x000fd20000000000 */
.L_x_31:
[----:B------:R-:W-:Y:S05]  /*09b0*/  BRA.U !UP0, `(.L_x_28) ;  /* 0x0000000108987547 */ /* 0x000fea000b800000 */
[----:B------:R-:W-:Y:S02]  /*09c0*/  UISETP.GE.U32.AND UP0, UPT, UR5, 0x4, UPT ;  /* 0x000000040500788c */ /* 0x000fe4000bf06070 */
[----:B------:R-:W-:-:S04]  /*09d0*/  ULOP3.LUT UR4, UR8, 0x3, URZ, 0xc0, !UPT ;  /* 0x0000000308047892 */ /* 0x000fc8000f8ec0ff */
[----:B------:R-:W-:-:S03]  /*09e0*/  UISETP.NE.AND UP1, UPT, UR4, URZ, UPT ;  /* 0x000000ff0400728c */ /* 0x000fc6000bf25270 */
[----:B------:R-:W-:Y:S08]  /*09f0*/  BRA.U !UP0, `(.L_x_32) ;  /* 0x0000000108587547 */ /* 0x000ff0000b800000 */
[----:B------:R-:W0:Y:S01]  /*0a00*/  LDC.64 R2, c[0x0][0x388] ;  /* 0x0000e200ff027b82 */ /* 0x000e220000000a00 */
[----:B------:R-:W-:-:S05]  /*0a10*/  IMAD R9, R8, UR8, R5 ;  /* 0x0000000808097c24 */ /* 0x000fca000f8e0205 */
[C---:B------:R-:W-:Y:S02]  /*0a20*/  IADD3 R11, PT, PT, R9.reuse, 0x1, RZ ;  /* 0x00000001090b7810 */ /* 0x040fe40007ffe0ff */
[C---:B------:R-:W-:Y:S01]  /*0a30*/  IADD3 R13, PT, PT, R9.reuse, 0x2, RZ ;  /* 0x00000002090d7810 */ /* 0x040fe20007ffe0ff */
[----:B0-----:R-:W-:-:S04]  /*0a40*/  IMAD.WIDE.U32 R6, R9, 0x4, R2 ;  /* 0x0000000409067825 */ /* 0x001fc800078e0002 */
[--C-:B------:R-:W-:Y:S02]  /*0a50*/  IMAD.WIDE.U32 R10, R11, 0x4, R2.reuse ;  /* 0x000000040b0a7825 */ /* 0x100fe400078e0002 */
[----:B------:R-:W2:Y:S02]  /*0a60*/  LDG.E R7, desc[UR6][R6.64] ;  /* 0x0000000606077981 */ /* 0x000ea4000c1e1900 */
[----:B------:R-:W-:Y:S02]  /*0a70*/  IMAD.WIDE.U32 R12, R13, 0x4, R2 ;  /* 0x000000040d0c7825 */ /* 0x000fe400078e0002 */
[----:B------:R-:W3:Y:S01]  /*0a80*/  LDG.E R11, desc[UR6][R10.64] ;  /* 0x000000060a0b7981 */ /* 0x000ee2000c1e1900 */
[----:B------:R-:W-:-:S03]  /*0a90*/  IADD3 R9, PT, PT, R9, 0x3, RZ ;  /* 0x0000000309097810 */ /* 0x000fc60007ffe0ff */
[----:B------:R-:W4:Y:S02]  /*0aa0*/  LDG.E R13, desc[UR6][R12.64] ;  /* 0x000000060c0d7981 */ /* 0x000f24000c1e1900 */
        /* <DEDUP_REMOVED lines=10> */
[----:B------:R-:W-:-:S09]  /*0b50*/  FSEL R0, R3, R0, P0 ;  /* 0x0000000003007208 */ /* 0x000fd20000000000 */
.L_x_32:
[----:B------:R-:W-:Y:S05]  /*0b60*/  BRA.U !UP1, `(.L_x_28) ;  /* 0x00000001092c7547 */ /* 0x000fea000b800000 */
[----:B------:R-:W0:Y:S01]  /*0b70*/  LDC.64 R6, c[0x0][0x388] ;  /* 0x0000e200ff067b82 */ /* 0x000e220000000a00 */
[----:B------:R-:W-:Y:S01]  /*0b80*/  IMAD R5, R8, UR8, R5 ;  /* 0x0000000808057c24 */ /* 0x000fe2000f8e0205 */
[----:B------:R-:W-:-:S12]  /*0b90*/  UIADD3 UR4, UPT, UPT, -UR4, URZ, URZ ;  /* 0x000000ff04047290 */ /* 0x000fd8000fffe1ff */
.L_x_33:
[----:B0-----:R-:W-:-:S06]  /*0ba0*/  IMAD.WIDE.U32 R2, R5, 0x4, R6 ;  /* 0x0000000405027825 */ /* 0x001fcc00078e0006 */
[----:B------:R-:W2:Y:S01]  /*0bb0*/  LDG.E R3, desc[UR6][R2.64] ;  /* 0x0000000602037981 */ /* 0x000ea2000c1e1900 */
[----:B------:R-:W-:Y:S01]  /*0bc0*/  UIADD3 UR4, UPT, UPT, UR4, 0x1, URZ ;  /* 0x0000000104047890 */ /* 0x000fe2000fffe0ff */
[----:B------:R-:W-:-:S03]  /*0bd0*/  IADD3 R5, PT, PT, R5, 0x1, RZ ;  /* 0x0000000105057810 */ /* 0x000fc60007ffe0ff */
[----:B------:R-:W-:Y:S01]  /*0be0*/  UISETP.NE.AND UP0, UPT, UR4, URZ, UPT ;  /* 0x000000ff0400728c */ /* 0x000fe2000bf05270 */
[----:B--2---:R-:W-:-:S04]  /*0bf0*/  FSETP.GT.AND P0, PT, R3, R0, PT ;  /* 0x000000000300720b */ /* 0x004fc80003f04000 */
[----:B------:R-:W-:-:S04]  /*0c00*/  FSEL R0, R3, R0, P0 ;  /* 0x0000000003007208 */ /* 0x000fc80000000000 */
[----:B------:R-:W-:Y:S05]  /*0c10*/  BRA.U UP0, `(.L_x_33) ;  /* 0xfffffffd00e07547 */ /* 0x000fea000b83ffff */
.L_x_28:
[----:B------:R-:W0:Y:S01]  /*0c20*/  LDC R9, c[0x0][0x394] ;  /* 0x0000e500ff097b82 */ /* 0x000e220000000800 */
[----:B------:R-:W-:Y:S02]  /*0c30*/  MOV R7, RZ ;  /* 0x000000ff00077202 */ /* 0x000fe40000000f00 */
[----:B0-----:R-:W-:-:S13]  /*0c40*/  ISETP.GE.AND P0, PT, R9, 0x1, PT ;  /* 0x000000010900780c */ /* 0x001fda0003f06270 */
[----:B------:R-:W-:Y:S05]  /*0c50*/  @!P0 BRA `(.L_x_34) ;  /* 0x0000001000308947 */ /* 0x000fea0003800000 */
[C---:B------:R-:W-:Y:S01]  /*0c60*/  ISETP.GE.U32.AND P0, PT, R9.reuse, 0x8, PT ;  /* 0x000000080900780c */ /* 0x040fe20003f06070 */
[----:B------:R-:W-:Y:S01]  /*0c70*/  HFMA2 R7, -RZ, RZ, 0, 0 ;  /* 0x00000000ff077431 */ /* 0x000fe200000001ff */
[----:B------:R-:W-:Y:S02]  /*0c80*/  LOP3.LUT R3, R9, 0x7, RZ, 0xc0, !PT ;  /* 0x0000000709037812 */ /* 0x000fe400078ec0ff */
[----:B------:R-:W-:Y:S02]  /*0c90*/  MOV R5, RZ ;  /* 0x000000ff00057202 */ /* 0x000fe40000000f00 */
[----:B------:R-:W-:-:S07]  /*0ca0*/  ISETP.NE.AND P1, PT, R3, RZ, PT ;  /* 0x000000ff0300720c */ /* 0x000fce0003f25270 */
[----:B------:R-:W-:Y:S06]  /*0cb0*/  @!P0 BRA `(.L_x_35) ;  /* 0x00000008000c8947 */ /* 0x000fec0003800000 */
[----:B------:R-:W0:Y:S01]  /*0cc0*/  LDC.64 R12, c[0x0][0x380] ;  /* 0x0000e000ff0c7b82 */ /* 0x000e220000000a00 */
[----:B------:R-:W-:Y:S01]  /*0cd0*/  LOP3.LUT R5, R9, 0x7ffffff8, RZ, 0xc0, !PT ;  /* 0x7ffffff809057812 */ /* 0x000fe200078ec0ff */
[----:B------:R-:W-:Y:S01]  /*0ce0*/  IMAD R2, R8, R9, 0x3 ;  /* 0x0000000308027424 */ /* 0x000fe200078e0209 */
[----:B------:R-:W-:Y:S02]  /*0cf0*/  MOV R7, RZ ;  /* 0x000000ff00077202 */ /* 0x000fe40000000f00 */
[----:B------:R-:W-:-:S03]  /*0d00*/  IADD3 R10, PT, PT, -R5, RZ, RZ ;  /* 0x000000ff050a7210 */ /* 0x000fc60007ffe1ff */
[----:B------:R-:W1:Y:S04]  /*0d10*/  LDC.64 R14, c[0x0][0x388] ;  /* 0x0000e200ff0e7b82 */ /* 0x000e680000000a00 */
.L_x_36:
[----:B------:R-:W-:-:S05]  /*0d20*/  IADD3 R11, PT, PT, R2, -0x3, RZ ;  /* 0xfffffffd020b7810 */ /* 0x000fca0007ffe0ff */
[----:B-12---:R-:W-:-:S06]  /*0d30*/  IMAD.WIDE.U32 R16, R11, 0x4, R14 ;  /* 0x000000040b107825 */ /* 0x006fcc00078e000e */
[----:B------:R-:W2:Y:S01]  /*0d40*/  LDG.E R17, desc[UR6][R16.64] ;  /* 0x0000000610117981 */ /* 0x000ea2000c1e1900 */
[----:B------:R-:W-:Y:S01]  /*0d50*/  HFMA2 R20, -RZ, RZ, 0.96630859375, -0.0022525787353515625 ;  /* 0x3bbb989dff147431 */ /* 0x000fe200000001ff */
[----:B------:R-:W-:Y:S02]  /*0d60*/  MOV R9, 0x437c0000 ;  /* 0x437c000000097802 */ /* 0x000fe40000000f00 */
[----:B------:R-:W-:Y:S01]  /*0d70*/  IADD3 R23, PT, PT, R2, -0x2, RZ ;  /* 0xfffffffe02177810 */ /* 0x000fe20007ffe0ff */
[----:B--2---:R-:W-:Y:S01]  /*0d80*/  FADD R19, R17, -R0 ;  /* 0x8000000011137221 */ /* 0x004fe20000000000 */
[----:B0-----:R-:W-:-:S04]  /*0d90*/  IMAD.WIDE.U32 R16, R11, 0x4, R12 ;  /* 0x000000040b107825 */ /* 0x001fc800078e000c */
[----:B------:R-:W-:-:S04]  /*0da0*/  FFMA.SAT R4, R19, R20, 0.5 ;  /* 0x3f00000013047423 */ /* 0x000fc80000002014 */
[----:B------:R-:W-:-:S04]  /*0db0*/  FFMA.RM R4, R4, R9, 12582913 ;  /* 0x4b40000104047423 */ /* 0x000fc80000004009 */
[C---:B------:R-:W-:Y:S01]  /*0dc0*/  FADD R6, R4.reuse, -12583039 ;  /* 0xcb40007f04067421 */ /* 0x040fe20000000000 */
[----:B------:R-:W-:-:S03]  /*0dd0*/  SHF.L.U32 R4, R4, 0x17, RZ ;  /* 0x0000001704047819 */ /* 0x000fc600000006ff */
[----:B------:R-:W-:-:S04]  /*0de0*/  FFMA R6, R19, 1.4426950216293334961, -R6 ;  /* 0x3fb8aa3b13067823 */ /* 0x000fc80000000806 */
[----:B------:R-:W-:-:S04]  /*0df0*/  FFMA R6, R19, 1.925963033500011079e-08, R6 ;  /* 0x32a5706013067823 */ /* 0x000fc80000000006 */
[----:B------:R-:W0:Y:S02]  /*0e00*/  MUFU.EX2 R19, R6 ;  /* 0x0000000600137308 */ /* 0x000e240000000800 */
[----:B0-----:R-:W-:Y:S01]  /*0e10*/  FMUL R4, R4, R19 ;  /* 0x0000001304047220 */ /* 0x001fe20000400000 */
[----:B------:R-:W-:-:S04]  /*0e20*/  IMAD.WIDE.U32 R18, R23, 0x4, R14 ;  /* 0x0000000417127825 */ /* 0x000fc800078e000e */
[----:B------:R0:W-:Y:S04]  /*0e30*/  STG.E desc[UR6][R16.64], R4 ;  /* 0x0000000410007986 */ /* 0x0001e8000c101906 */
[----:B------:R-:W2:Y:S02]  /*0e40*/  LDG.E R19, desc[UR6][R18.64] ;  /* 0x0000000612137981 */ /* 0x000ea4000c1e1900 */
[----:B--2---:R-:W-:-:S04]  /*0e50*/  FADD R11, R19, -R0 ;  /* 0x80000000130b7221 */ /* 0x004fc80000000000 */
[----:B------:R-:W-:-:S04]  /*0e60*/  FFMA.SAT R22, R11, R20, 0.5 ;  /* 0x3f0000000b167423 */ /* 0x000fc80000002014 */
[----:B------:R-:W-:-:S04]  /*0e70*/  FFMA.RM R22, R22, R9, 12582913 ;  /* 0x4b40000116167423 */ /* 0x000fc80000004009 */
[C---:B------:R-:W-:Y:S01]  /*0e80*/  FADD R6, R22.reuse, -12583039 ;  /* 0xcb40007f16067421 */ /* 0x040fe20000000000 */
[----:B------:R-:W-:Y:S01]  /*0e90*/  SHF.L.U32 R21, R22, 0x17, RZ ;  /* 0x0000001716157819 */ /* 0x000fe200000006ff */
[----:B------:R-:W-:-:S04]  /*0ea0*/  IMAD.WIDE.U32 R22, R23, 0x4, R12 ;  /* 0x0000000417167825 */ /* 0x000fc800078e000c */
[----:B------:R-:W-:-:S04]  /*0eb0*/  FFMA R6, R11, 1.4426950216293334961, -R6 ;  /* 0x3fb8aa3b0b067823 */ /* 0x000fc80000000806 */
[----:B------:R-:W-:Y:S01]  /*0ec0*/  FFMA R6, R11, 1.925963033500011079e-08, R6 ;  /* 0x32a570600b067823 */ /* 0x000fe20000000006 */
[----:B------:R-:W-:-:S05]  /*0ed0*/  IADD3 R11, PT, PT, R2, -0x1, RZ ;  /* 0xffffffff020b7810 */ /* 0x000fca0007ffe0ff */
[----:B------:R-:W1:Y:S01]  /*0ee0*/  MUFU.EX2 R6, R6 ;  /* 0x0000000600067308 */ /* 0x000e620000000800 */
[----:B------:R-:W-:-:S04]  /*0ef0*/  IMAD.WIDE.U32 R18, R11, 0x4, R14 ;  /* 0x000000040b127825 */ /* 0x000fc800078e000e */
[----:B-1----:R-:W-:-:S05]  /*0f00*/  FMUL R21, R21, R6 ;  /* 0x0000000615157220 */ /* 0x002fca0000400000 */
[----:B------:R-:W-:Y:S04]  /*0f10*/  STG.E desc[UR6][R22.64], R21 ;  /* 0x0000001516007986 */ /* 0x000fe8000c101906 */
[----:B------:R-:W0:Y:S02]  /*0f20*/  LDG.E R19, desc[UR6][R18.64] ;  /* 0x0000000612137981 */ /* 0x000e24000c1e1900 */
[----:B0-----:R-:W-:Y:S01]  /*0f30*/  FADD R17, R19, -R0 ;  /* 0x8000000013117221 */ /* 0x001fe20000000000 */
[----:B------:R-:W-:-:S04]  /*0f40*/  IMAD.WIDE.U32 R18, R2, 0x4, R14 ;  /* 0x0000000402127825 */ /* 0x000fc800078e000e */
[----:B------:R-:W-:-:S04]  /*0f50*/  FFMA.SAT R16, R17, R20, 0.5 ;  /* 0x3f00000011107423 */ /* 0x000fc80000002014 */
[----:B------:R-:W-:-:S04]  /*0f60*/  FFMA.RM R16, R16, R9, 12582913 ;  /* 0x4b40000110107423 */ /* 0x000fc80000004009 */
[C---:B------:R-:W-:Y:S01]  /*0f70*/  FADD R6, R16.reuse, -12583039 ;  /* 0xcb40007f10067421 */ /* 0x040fe20000000000 */
[----:B------:R-:W-:-:S03]  /*0f80*/  SHF.L.U32 R24, R16, 0x17, RZ ;  /* 0x0000001710187819 */ /* 0x000fc600000006ff */
[----:B------:R-:W-:-:S04]  /*0f90*/  FFMA R6, R17, 1.4426950216293334961, -R6 ;  /* 0x3fb8aa3b11067823 */ /* 0x000fc80000000806 */
[----:B------:R-:W-:Y:S01]  /*0fa0*/  FFMA R6, R17, 1.925963033500011079e-08, R6 ;  /* 0x32a5706011067823 */ /* 0x000fe20000000006 */
[----:B------:R-:W-:-:S03]  /*0fb0*/  IMAD.WIDE.U32 R16, R11, 0x4, R12 ;  /* 0x000000040b107825 */ /* 0x000fc600078e000c */
[----:B------:R-:W0:Y:S02]  /*0fc0*/  MUFU.EX2 R25, R6 ;  /* 0x0000000600197308 */ /* 0x000e240000000800 */
[----:B0-----:R-:W-:-:S05]  /*0fd0*/  FMUL R11, R24, R25 ;  /* 0x00000019180b7220 */ /* 0x001fca0000400000 */
[----:B------:R0:W-:Y:S04]  /*0fe0*/  STG.E desc[UR6][R16.64], R11 ;  /* 0x0000000b10007986 */ /* 0x0001e8000c101906 */
[----:B------:R-:W2:Y:S01]  /*0ff0*/  LDG.E R19, desc[UR6][R18.64] ;  /* 0x0000000612137981 */ /* 0x000ea2000c1e1900 */
[----:B0-----:R-:W-:-:S04]  /*1000*/  IMAD.WIDE.U32 R16, R2, 0x4, R12 ;  /* 0x0000000402107825 */ /* 0x001fc800078e000c */
[----:B--2---:R-:W-:-:S04]  /*1010*/  FADD R23, R19, -R0 ;  /* 0x8000000013177221 */ /* 0x004fc80000000000 */
[----:B------:R-:W-:-:S04]  /*1020*/  FFMA.SAT R22, R23, R20, 0.5 ;  /* 0x3f00000017167423 */ /* 0x000fc80000002014 */
[----:B------:R-:W-:-:S04]  /*1030*/  FFMA.RM R22, R22, R9, 12582913 ;  /* 0x4b40000116167423 */ /* 0x000fc80000004009 */
[C---:B------:R-:W-:Y:S01]  /*1040*/  FADD R24, R22.reuse, -12583039 ;  /* 0xcb40007f16187421 */ /* 0x040fe20000000000 */
[----:B------:R-:W-:-:S03]  /*1050*/  SHF.L.U32 R6, R22, 0x17, RZ ;  /* 0x0000001716067819 */ /* 0x000fc600000006ff */
[----:B------:R-:W-:-:S04]  /*1060*/  FFMA R24, R23, 1.4426950216293334961, -R24 ;  /* 0x3fb8aa3b17187823 */ /* 0x000fc80000000818 */
[----:B------:R-:W-:Y:S01]  /*1070*/  FFMA R24, R23, 1.925963033500011079e-08, R24 ;  /* 0x32a5706017187823 */ /* 0x000fe20000000018 */
[----:B------:R-:W-:-:S03]  /*1080*/  IADD3 R23, PT, PT, R2, 0x1, RZ ;  /* 0x0000000102177810 */ /* 0x000fc60007ffe0ff */
[----:B------:R-:W0:Y:S02]  /*1090*/  MUFU.EX2 R25, R24 ;  /* 0x0000001800197308 */ /* 0x000e240000000800 */
[----:B------:R-:W-:-:S04]  /*10a0*/  IMAD.WIDE.U32 R18, R23, 0x4, R14 ;  /* 0x0000000417127825 */ /* 0x000fc800078e000e */
        /* <DEDUP_REMOVED lines=17> */
[----:B------:R-:W-:Y:S01]  /*11c0*/  IADD3 R27, PT, PT, R2, 0x3, RZ ;  /* 0x00000003021b7810 */ /* 0x000fe20007ffe0ff */
[----:B0-----:R-:W-:-:S04]  /*11d0*/  IMAD.WIDE.U32 R16, R25, 0x4, R12 ;  /* 0x0000000419107825 */ /* 0x001fc800078e000c */
[----:B--2---:R-:W-:Y:S01]  /*11e0*/  FADD R23, R19, -R0 ;  /* 0x8000000013177221 */ /* 0x004fe20000000000 */
[----:B------:R-:W-:-:S04]  /*11f0*/  IMAD.WIDE.U32 R18, R27, 0x4, R14 ;  /* 0x000000041b127825 */ /* 0x000fc800078e000e */
[----:B------:R-:W-:-:S04]  /*1200*/  FFMA.SAT R26, R23, R20, 0.5 ;  /* 0x3f000000171a7423 */ /* 0x000fc80000002014 */
[----:B------:R-:W-:-:S04]  /*1210*/  FFMA.RM R26, R26, R9, 12582913 ;  /* 0x4b4000011a1a7423 */ /* 0x000fc80000004009 */
[----:B------:R-:W-:-:S04]  /*1220*/  FADD R24, R26, -12583039 ;  /* 0xcb40007f1a187421 */ /* 0x000fc80000000000 */
[----:B------:R-:W-:-:S04]  /*1230*/  FFMA R24, R23, 1.4426950216293334961, -R24 ;  /* 0x3fb8aa3b17187823 */ /* 0x000fc80000000818 */
[----:B------:R-:W-:Y:S01]  /*1240*/  FFMA R24, R23, 1.925963033500011079e-08, R24 ;  /* 0x32a5706017187823 */ /* 0x000fe20000000018 */
[----:B------:R-:W-:-:S05]  /*1250*/  SHF.L.U32 R23, R26, 0x17, RZ ;  /* 0x000000171a177819 */ /* 0x000fca00000006ff */
[----:B------:R-:W0:Y:S02]  /*1260*/  MUFU.EX2 R24, R24 ;  /* 0x0000001800187308 */ /* 0x000e240000000800 */
        /* <DEDUP_REMOVED lines=17> */
[----:B------:R-:W-:Y:S01]  /*1380*/  FADD R4, R4, R7 ;  /* 0x0000000704047221 */ /* 0x000fe20000000000 */
[----:B------:R-:W-:Y:S02]  /*1390*/  IADD3 R10, PT, PT, R10, 0x8, RZ ;  /* 0x000000080a0a7810 */ /* 0x000fe40007ffe0ff */
[----:B------:R-:W-:Y:S01]  /*13a0*/  IADD3 R2, PT, PT, R2, 0x8, RZ ;  /* 0x0000000802027810 */ /* 0x000fe20007ffe0ff */
[----:B------:R-:W-:Y:S01]  /*13b0*/  FADD R4, R4, R21 ;  /* 0x0000001504047221 */ /* 0x000fe20000000000 */
[----:B------:R-:W-:Y:S01]  /*13c0*/  ISETP.NE.AND P0, PT, R10, RZ, PT ;  /* 0x000000ff0a00720c */ /* 0x000fe20003f05270 */
[----:B0-----:R-:W-:-:S04]  /*13d0*/  IMAD.WIDE.U32 R16, R29, 0x4, R12 ;  /* 0x000000041d107825 */ /* 0x001fc800078e000c */
[----:B------:R-:W-:-:S04]  /*13e0*/  FADD R11, R4, R11 ;  /* 0x0000000b040b7221 */ /* 0x000fc80000000000 */
[----:B------:R-:W-:-:S04]  /*13f0*/  FADD R11, R11, R6 ;  /* 0x000000060b0b7221 */ /* 0x000fc80000000000 */
[----:B------:R-:W-:-:S04]  /*1400*/  FADD R22, R11, R22 ;  /* 0x000000160b167221 */ /* 0x000fc80000000000 */
[----:B------:R-:W-:-:S04]  /*1410*/  FADD R22, R22, R23 ;  /* 0x0000001716167221 */ /* 0x000fc80000000000 */
[----:B------:R-:W-:Y:S01]  /*1420*/  FADD R22, R22, R25 ;  /* 0x0000001916167221 */ /* 0x000fe20000000000 */
[----:B--2---:R-:W-:-:S04]  /*1430*/  FADD R27, R19, -R0 ;  /* 0x80000000131b7221 */ /* 0x004fc80000000000 */
[----:B------:R-:W-:-:S04]  /*1440*/  FFMA.SAT R20, R27, R20, 0.5 ;  /* 0x3f0000001b147423 */ /* 0x000fc80000002014 */
[----:B------:R-:W-:-:S04]  /*1450*/  FFMA.RM R20, R20, R9, 12582913 ;  /* 0x4b40000114147423 */ /* 0x000fc80000004009 */
[C---:B------:R-:W-:Y:S01]  /*1460*/  FADD R24, R20.reuse, -12583039 ;  /* 0xcb40007f14187421 */ /* 0x040fe20000000000 */
[----:B------:R-:W-:-:S03]  /*1470*/  SHF.L.U32 R20, R20, 0x17, RZ ;  /* 0x0000001714147819 */ /* 0x000fc600000006ff */
[----:B------:R-:W-:-:S04]  /*1480*/  FFMA R24, R27, 1.4426950216293334961, -R24 ;  /* 0x3fb8aa3b1b187823 */ /* 0x000fc80000000818 */
[----:B------:R-:W-:-:S04]  /*1490*/  FFMA R24, R27, 1.925963033500011079e-08, R24 ;  /* 0x32a570601b187823 */ /* 0x000fc80000000018 */
[----:B------:R-:W0:Y:S02]  /*14a0*/  MUFU.EX2 R9, R24 ;  /* 0x0000001800097308 */ /* 0x000e240000000800 */
[----:B0-----:R-:W-:-:S04]  /*14b0*/  FMUL R9, R20, R9 ;  /* 0x0000000914097220 */ /* 0x001fc80000400000 */
[----:B------:R-:W-:Y:S01]  /*14c0*/  FADD R7, R22, R9 ;  /* 0x0000000916077221 */ /* 0x000fe20000000000 */
[----:B------:R2:W-:Y:S01]  /*14d0*/  STG.E desc[UR6][R16.64], R9 ;  /* 0x0000000910007986 */ /* 0x0005e2000c101906 */
[----:B------:R-:W-:Y:S05]  /*14e0*/  @P0 BRA `(.L_x_36) ;  /* 0xfffffff8000c0947 */ /* 0x000fea000383ffff */
.L_x_35:
[----:B------:R-:W-:Y:S05]  /*14f0*/  @!P1 BRA `(.L_x_34) ;  /* 0x0000000800089947 */ /* 0x000fea0003800000 */
[----:B------:R-:W0:Y:S01]  /*1500*/  LDCU UR5, c[0x0][0x394] ;  /* 0x00007280ff0577ac */ /* 0x000e220008000800 */
[----:B------:R-:W-:Y:S01]  /*1510*/  ISETP.GE.U32.AND P0, PT, R3, 0x4, PT ;  /* 0x000000040300780c */ /* 0x000fe20003f06070 */
[----:B0-----:R-:W-:-:S04]  /*1520*/  ULOP3.LUT UR8, UR5, 0x3, URZ, 0xc0, !UPT ;  /* 0x0000000305087892 */ /* 0x001fc8000f8ec0ff */
[----:B------:R-:W-:-:S08]  /*1530*/  UISETP.NE.AND UP0, UPT, UR8, URZ, UPT ;  /* 0x000000ff0800728c */ /* 0x000fd0000bf05270 */
[----:B------:R-:W-:Y:S05]  /*1540*/  @!P0 BRA `(.L_x_37) ;  /* 0x0000000400048947 */ /* 0x000fea0003800000 */
[----:B------:R-:W0:Y:S01]  /*1550*/  LDC.64 R2, c[0x0][0x388] ;  /* 0x0000e200ff027b82 */ /* 0x000e220000000a00 */
[----:B------:R-:W-:Y:S02]  /*1560*/  IMAD R13, R8, UR5, R5 ;  /* 0x00000005080d7c24 */ /* 0x000fe4000f8e0205 */
[----:B------:R-:W-:Y:S01]  /*1570*/  HFMA2 R6, -RZ, RZ, 0.96630859375, -0.0022525787353515625 ;  /* 0x3bbb989dff067431 */ /* 0x000fe200000001ff */
[----:B--2---:R-:W-:-:S04]  /*1580*/  MOV R9, 0x437c0000 ;  /* 0x437c000000097802 */ /* 0x004fc80000000f00 */
[----:B------:R-:W1:Y:S01]  /*1590*/  LDC.64 R10, c[0x0][0x380] ;  /* 0x0000e000ff0a7b82 */ /* 0x000e620000000a00 */
[----:B0-----:R-:W-:-:S06]  /*15a0*/  IMAD.WIDE.U32 R14, R13, 0x4, R2 ;  /* 0x000000040d0e7825 */ /* 0x001fcc00078e0002 */
[----:B------:R-:W2:Y:S01]  /*15b0*/  LDG.E R15, desc[UR6][R14.64] ;  /* 0x000000060e0f7981 */ /* 0x000ea2000c1e1900 */
[----:B------:R-:W-:Y:S01]  /*15c0*/  IADD3 R21, PT, PT, R13, 0x1, RZ ;  /* 0x000000010d157810 */ /* 0x000fe20007ffe0ff */
[----:B--2---:R-:W-:Y:S01]  /*15d0*/  FADD R17, R15, -R0 ;  /* 0x800000000f117221 */ /* 0x004fe20000000000 */
[----:B-1----:R-:W-:-:S04]  /*15e0*/  IMAD.WIDE.U32 R14, R13, 0x4, R10 ;  /* 0x000000040d0e7825 */ /* 0x002fc800078e000a */
        /* <DEDUP_REMOVED lines=29> */
[----:B------:R-:W-:-:S03]  /*17c0*/  SHF.L.U32 R16, R16, 0x17, RZ ;  /* 0x0000001710107819 */ /* 0x000fc600000006ff */
[----:B------:R-:W-:-:S04]  /*17d0*/  FFMA R12, R21, 1.4426950216293334961, -R12 ;  /* 0x3fb8aa3b150c7823 */ /* 0x000fc8000000080c */
[----:B------:R-:W-:Y:S01]  /*17e0*/  FFMA R18, R21, 1.925963033500011079e-08, R12 ;  /* 0x32a5706015127823 */ /* 0x000fe2000000000c */
[----:B------:R-:W-:Y:S01]  /*17f0*/  IADD3 R21, PT, PT, R13, 0x3, RZ ;  /* 0x000000030d157810 */ /* 0x000fe20007ffe0ff */
[----:B------:R-:W-:Y:S02]  /*1800*/  IMAD.WIDE.U32 R12, R19, 0x4, R10 ;  /* 0x00000004130c7825 */ /* 0x000fe400078e000a */
[----:B------:R-:W0:Y:S02]  /*1810*/  MUFU.EX2 R25, R18 ;  /* 0x0000001200197308 */ /* 0x000e240000000800 */
[----:B------:R-:W-:-:S04]  /*1820*/  IMAD.WIDE.U32 R2, R21, 0x4, R2 ;  /* 0x0000000415027825 */ /* 0x000fc800078e0002 */
[----:B0-----:R-:W-:-:S05]  /*1830*/  FMUL R15, R16, R25 ;  /* 0x00000019100f7220 */ /* 0x001fca0000400000 */
[----:B------:R0:W-:Y:S04]  /*1840*/  STG.E desc[UR6][R12.64], R15 ;  /* 0x0000000f0c007986 */ /* 0x0001e8000c101906 */
[----:B------:R-:W2:Y:S01]  /*1850*/  LDG.E R3, desc[UR6][R2.64] ;  /* 0x0000000602037981 */ /* 0x000ea2000c1e1900 */
[----:B------:R-:W-:-:S04]  /*1860*/  IMAD.WIDE.U32 R10, R21, 0x4, R10 ;  /* 0x00000004150a7825 */ /* 0x000fc800078e000a */
[----:B------:R-:W-:Y:S01]  /*1870*/  FADD R4, R7, R4 ;  /* 0x0000000407047221 */ /* 0x000fe20000000000 */
[----:B------:R-:W-:-:S03]  /*1880*/  IADD3 R5, PT, PT, R5, 0x4, RZ ;  /* 0x0000000405057810 */ /* 0x000fc60007ffe0ff */
        /* <DEDUP_REMOVED lines=9> */
[----:B------:R-:W1:Y:S02]  /*1920*/  MUFU.EX2 R9, R14 ;  /* 0x0000000e00097308 */ /* 0x000e640000000800 */
[----:B-1----:R-:W-:-:S04]  /*1930*/  FMUL R9, R6, R9 ;  /* 0x0000000906097220 */ /* 0x002fc80000400000 */
[----:B------:R-:W-:Y:S01]  /*1940*/  FADD R7, R4, R9 ;  /* 0x0000000904077221 */ /* 0x000fe20000000000 */
[----:B------:R0:W-:Y:S06]  /*1950*/  STG.E desc[UR6][R10.64], R9 ;  /* 0x000000090a007986 */ /* 0x0001ec000c101906 */
.L_x_37:
[----:B------:R-:W-:Y:S05]  /*1960*/  BRA.U !UP0, `(.L_x_34) ;  /* 0x0000000108ec7547 */ /* 0x000fea000b800000 */
[----:B------:R-:W-:Y:S02]  /*1970*/  UISETP.NE.AND UP0, UPT, UR8, 0x1, UPT ;  /* 0x000000010800788c */ /* 0x000fe4000bf05270 */
[----:B------:R-:W-:-:S04]  /*1980*/  ULOP3.LUT UR4, UR5, 0x1, URZ, 0xc0, !UPT ;  /* 0x0000000105047892 */ /* 0x000fc8000f8ec0ff */
[----:B------:R-:W-:-:S03]  /*1990*/  UISETP.NE.U32.AND UP1, UPT, UR4, 0x1, UPT ;  /* 0x000000010400788c */ /* 0x000fc6000bf25070 */
[----:B------:R-:W-:Y:S08]  /*19a0*/  BRA.U !UP0, `(.L_x_38) ;  /* 0x00000001088c7547 */ /* 0x000ff0000b800000 */
[----:B------:R-:W1:Y:S01]  /*19b0*/  LDC.64 R2, c[0x0][0x388] ;  /* 0x0000e200ff027b82 */ /* 0x000e620000000a00 */
[----:B0-----:R-:W-:Y:S02]  /*19c0*/  IMAD R15, R8, UR5, R5 ;  /* 0x00000005080f7c24 */ /* 0x001fe4000f8e0205 */
[----:B--2---:R-:W-:Y:S01]  /*19d0*/  HFMA2 R17, -RZ, RZ, 0.96630859375, -0.0022525787353515625 ;  /* 0x3bbb989dff117431 */ /* 0x004fe200000001ff */
[----:B------:R-:W-:-:S04]  /*19e0*/  MOV R19, 0x437c0000 ;  /* 0x437c000000137802 */ /* 0x000fc80000000f00 */
[----:B------:R-:W0:Y:S01]  /*19f0*/  LDC.64 R10, c[0x0][0x380] ;  /* 0x0000e000ff0a7b82 */ /* 0x000e220000000a00 */
[----:B-1----:R-:W-:-:S06]  /*1a00*/  IMAD.WIDE.U32 R12, R15, 0x4, R2 ;  /* 0x000000040f0c7825 */ /* 0x002fcc00078e0002 */
[----:B------:R-:W2:Y:S01]  /*1a10*/  LDG.E R13, desc[UR6][R12.64] ;  /* 0x000000060c0d7981 */ /* 0x000ea2000c1e1900 */
[----:B------:R-:W-:-:S05]  /*1a20*/  IADD3 R21, PT, PT, R15, 0x1, RZ ;  /* 0x000000010f157810 */ /* 0x000fca0007ffe0ff */
[----:B------:R-:W-:-:S04]  /*1a30*/  IMAD.WIDE.U32 R2, R21, 0x4, R2 ;  /* 0x0000000415027825 */ /* 0x000fc800078e0002 */
[----:B--2---:R-:W-:Y:S01]  /*1a40*/  FADD R4, R13, -R0 ;  /* 0x800000000d047221 */ /* 0x004fe20000000000 */
[----:B0-----:R-:W-:-:S04]  /*1a50*/  IMAD.WIDE.U32 R12, R15, 0x4, R10 ;  /* 0x000000040f0c7825 */ /* 0x001fc800078e000a */
[----:B------:R-:W-:-:S04]  /*1a60*/  FFMA.SAT R6, R4, R17, 0.5 ;  /* 0x3f00000004067423 */ /* 0x000fc80000002011 */
[----:B------:R-:W-:-:S04]  /*1a70*/  FFMA.RM R6, R6, R19, 12582913 ;  /* 0x4b40000106067423 */ /* 0x000fc80000004013 */
[C---:B------:R-:W-:Y:S01]  /*1a80*/  FADD R9, R6.reuse, -12583039 ;  /* 0xcb40007f06097421 */ /* 0x040fe20000000000 */
[----:B------:R-:W-:-:S03]  /*1a90*/  SHF.L.U32 R6, R6, 0x17, RZ ;  /* 0x0000001706067819 */ /* 0x000fc600000006ff */
[----:B------:R-:W-:-:S04]  /*1aa0*/  FFMA R9, R4, 1.4426950216293334961, -R9 ;  /* 0x3fb8aa3b04097823 */ /* 0x000fc80000000809 */
[----:B------:R-:W-:-:S06]  /*1ab0*/  FFMA R9, R4, 1.925963033500011079e-08, R9 ;  /* 0x32a5706004097823 */ /* 0x000fcc0000000009 */
[----:B------:R-:W0:Y:S02]  /*1ac0*/  MUFU.EX2 R9, R9 ;  /* 0x0000000900097308 */ /* 0x000e240000000800 */
[----:B0-----:R-:W-:-:S05]  /*1ad0*/  FMUL R6, R6, R9 ;  /* 0x0000000906067220 */ /* 0x001fca0000400000 */
[----:B------:R1:W-:Y:S04]  /*1ae0*/  STG.E desc[UR6][R12.64], R6 ;  /* 0x000000060c007986 */ /* 0x0003e8000c101906 */
[----:B------:R-:W2:Y:S01]  /*1af0*/  LDG.E R3, desc[UR6][R2.64] ;  /* 0x0000000602037981 */ /* 0x000ea2000c1e1900 */
[----:B------:R-:W-:-:S04]  /*1b00*/  IMAD.WIDE.U32 R10, R21, 0x4, R10 ;  /* 0x00000004150a7825 */ /* 0x000fc800078e000a */
[----:B------:R-:W-:Y:S01]  /*1b10*/  FADD R7, R7, R6 ;  /* 0x0000000607077221 */ /* 0x000fe20000000000 */
[----:B------:R-:W-:Y:S01]  /*1b20*/  IADD3 R5, PT, PT, R5, 0x2, RZ ;  /* 0x0000000205057810 */ /* 0x000fe20007ffe0ff */
[----:B--2---:R-:W-:-:S04]  /*1b30*/  FADD R4, R3, -R0 ;  /* 0x8000000003047221 */ /* 0x004fc80000000000 */
[----:B------:R-:W-:-:S04]  /*1b40*/  FFMA.SAT R14, R4, R17, 0.5 ;  /* 0x3f000000040e7423 */ /* 0x000fc80000002011 */
[----:B------:R-:W-:-:S04]  /*1b50*/  FFMA.RM R14, R14, R19, 12582913 ;  /* 0x4b4000010e0e7423 */ /* 0x000fc80000004013 */
[C---:B------:R-:W-:Y:S01]  /*1b60*/  FADD R9, R14.reuse, -12583039 ;  /* 0xcb40007f0e097421 */ /* 0x040fe20000000000 */
[----:B------:R-:W-:-:S03]  /*1b70*/  SHF.L.U32 R14, R14, 0x17, RZ ;  /* 0x000000170e0e7819 */ /* 0x000fc600000006ff */
[----:B------:R-:W-:-:S04]  /*1b80*/  FFMA R9, R4, 1.4426950216293334961, -R9 ;  /* 0x3fb8aa3b04097823 */ /* 0x000fc80000000809 */
[----:B------:R-:W-:-:S06]  /*1b90*/  FFMA R9, R4, 1.925963033500011079e-08, R9 ;  /* 0x32a5706004097823 */ /* 0x000fcc0000000009 */
[----:B------:R-:W0:Y:S02]  /*1ba0*/  MUFU.EX2 R9, R9 ;  /* 0x0000000900097308 */ /* 0x000e240000000800 */
[----:B0-----:R-:W-:-:S04]  /*1bb0*/  FMUL R14, R14, R9 ;  /* 0x000000090e0e7220 */ /* 0x001fc80000400000 */
[----:B------:R-:W-:Y:S01]  /*1bc0*/  FADD R7, R7, R14 ;  /* 0x0000000e07077221 */ /* 0x000fe20000000000 */
[----:B------:R1:W-:Y:S06]  /*1bd0*/  STG.E desc[UR6][R10.64], R14 ;  /* 0x0000000e0a007986 */ /* 0x0003ec000c101906 */
.L_x_38:
[----:B------:R-:W-:Y:S05]  /*1be0*/  BRA.U UP1, `(.L_x_34) ;  /* 0x00000001014c7547 */ /* 0x000fea000b800000 */
[----:B------:R-:W3:Y:S01]  /*1bf0*/  LDC.64 R2, c[0x0][0x388] ;  /* 0x0000e200ff027b82 */ /* 0x000ee20000000a00 */
[----:B0-2---:R-:W-:-:S04]  /*1c00*/  IMAD R9, R8, UR5, R5 ;  /* 0x0000000508097c24 */ /* 0x005fc8000f8e0205 */
[----:B---3--:R-:W-:-:S06]  /*1c10*/  IMAD.WIDE.U32 R2, R9, 0x4, R2 ;  /* 0x0000000409027825 */ /* 0x008fcc00078e0002 */
[----:B------:R-:W2:Y:S01]  /*1c20*/  LDG.E R3, desc[UR6][R2.64] ;  /* 0x0000000602037981 */ /* 0x000ea2000c1e1900 */
[----:B------:R-:W-:Y:S01]  /*1c30*/  HFMA2 R5, -RZ, RZ, 0.96630859375, -0.0022525787353515625 ;  /* 0x3bbb989dff057431 */ /* 0x000fe200000001ff */
[----:B-1----:R-:W-:Y:S01]  /*1c40*/  MOV R11, 0x437c0000 ;  /* 0x437c0000000b7802 */ /* 0x002fe20000000f00 */
[----:B--2---:R-:W-:-:S04]  /*1c50*/  FADD R0, R3, -R0 ;  /* 0x8000000003007221 */ /* 0x004fc80000000000 */
[----:B------:R-:W-:-:S04]  /*1c60*/  FFMA.SAT R4, R0, R5, 0.5 ;  /* 0x3f00000000047423 */ /* 0x000fc80000002005 */
[----:B------:R-:W-:Y:S02]  /*1c70*/  FFMA.RM R6, R4, R11, 12582913 ;  /* 0x4b40000104067423 */ /* 0x000fe4000000400b */
[----:B------:R-:W0:Y:S02]  /*1c80*/  LDC.64 R4, c[0x0][0x380] ;  /* 0x0000e000ff047b82 */ /* 0x000e240000000a00 */
[C---:B------:R-:W-:Y:S01]  /*1c90*/  FADD R11, R6.reuse, -12583039 ;  /* 0xcb40007f060b7421 */ /* 0x040fe20000000000 */
[----:B------:R-:W-:-:S03]  /*1ca0*/  SHF.L.U32 R6, R6, 0x17, RZ ;  /* 0x0000001706067819 */ /* 0x000fc600000006ff */
[----:B------:R-:W-:-:S04]  /*1cb0*/  FFMA R11, R0, 1.4426950216293334961, -R11 ;  /* 0x3fb8aa3b000b7823 */ /* 0x000fc8000000080b */
[----:B------:R-:W-:-:S06]  /*1cc0*/  FFMA R11, R0, 1.925963033500011079e-08, R11 ;  /* 0x32a57060000b7823 */ /* 0x000fcc000000000b */
[----:B------:R-:W1:Y:S01]  /*1cd0*/  MUFU.EX2 R11, R11 ;  /* 0x0000000b000b7308 */ /* 0x000e620000000800 */
[----:B0-----:R-:W-:-:S04]  /*1ce0*/  IMAD.WIDE.U32 R2, R9, 0x4, R4 ;  /* 0x0000000409027825 */ /* 0x001fc800078e0004 */
[----:B-1----:R-:W-:-:S04]  /*1cf0*/  FMUL R6, R6, R11 ;  /* 0x0000000b06067220 */ /* 0x002fc80000400000 */
[----:B------:R-:W-:Y:S01]  /*1d00*/  FADD R7, R7, R6 ;  /* 0x0000000607077221 */ /* 0x000fe20000000000 */
[----:B------:R3:W-:Y:S06]  /*1d10*/  STG.E desc[UR6][R2.64], R6 ;  /* 0x0000000602007986 */ /* 0x0007ec000c101906 */
.L_x_34:
[----:B---3--:R-:W3:Y:S02]  /*1d20*/  LDC R3, c[0x0][0x394] ;  /* 0x0000e500ff037b82 */ /* 0x008ee40000000800 */
[----:B---3--:R-:W-:-:S13]  /*1d30*/  ISETP.GE.AND P0, PT, R3, 0x1, PT ;  /* 0x000000010300780c */ /* 0x008fda0003f06270 */
[----:B------:R-:W-:Y:S05]  /*1d40*/  @!P0 EXIT ;  /* 0x000000000000894d */ /* 0x000fea0003800000 */
[C---:B------:R-:W-:Y:S01]  /*1d50*/  ISETP.GE.U32.AND P0, PT, R3.reuse, 0x10, PT ;  /* 0x000000100300780c */ /* 0x040fe20003f06070 */
[----:B------:R-:W-:Y:S01]  /*1d60*/  HFMA2 R5, -RZ, RZ, 0, 0 ;  /* 0x00000000ff057431 */ /* 0x000fe200000001ff */
[----:B-1----:R-:W-:-:S11]  /*1d70*/  LOP3.LUT R6, R3, 0xf, RZ, 0xc0, !PT ;  /* 0x0000000f03067812 */ /* 0x002fd600078ec0ff */
[----:B------:R-:W-:Y:S05]  /*1d80*/  @!P0 BRA `(.L_x_39) ;  /* 0x0000001000948947 */ /* 0x000fea0003800000 */
[----:B0-----:R-:W0:Y:S01]  /*1d90*/  LDC.64 R12, c[0x0][0x380] ;  /* 0x0000e000ff0c7b82 */ /* 0x001e220000000a00 */
[----:B------:R-:W-:Y:S01]  /*1da0*/  LOP3.LUT R5, R3, 0x7ffffff0, RZ, 0xc0, !PT ;  /* 0x7ffffff003057812 */ /* 0x000fe200078ec0ff */
[----:B------:R-:W-:-:S03]  /*1db0*/  IMAD R4, R8, R3, 0x7 ;  /* 0x0000000708047424 */ /* 0x000fc600078e0203 */
[----:B------:R-:W-:-:S07]  /*1dc0*/  IADD3 R3, PT, PT, -R5, RZ, RZ ;  /* 0x000000ff05037210 */ /* 0x000fce0007ffe1ff */
.L_x_72:
[----:B------:R-:W-:-:S05]  /*1dd0*/  IADD3 R15, PT, PT, R4, -0x7, RZ ;  /* 0xfffffff9040f7810 */ /* 0x000fca0007ffe0ff */
[----:B0-----:R-:W-:-:S05]  /*1de0*/  IMAD.WIDE.U32 R14, R15, 0x4, R12 ;  /* 0x000000040f0e7825 */ /* 0x001fca00078e000c */
[----:B-1----:R-:W3:Y:S01]  /*1df0*/  LDG.E R0, desc[UR6][R14.64] ;  /* 0x000000060e007981 */ /* 0x002ee2000c1e1900 */
[----:B------:R-:W2:Y:S01]  /*1e00*/  MUFU.RCP R2, R7 ;  /* 0x0000000700027308 */ /* 0x000ea20000001000 */
[----:B------:R-:W-:Y:S01]  /*1e10*/  IADD3 R3, PT, PT, R3, 0x10, RZ ;  /* 0x0000001003037810 */ /* 0x000fe20007ffe0ff */
[----:B------:R-:W-:Y:S03]  /*1e20*/  BSSY.RECONVERGENT B2, `(.L_x_40) ;  /* 0x000000c000027945 */ /* 0x000fe60003800200 */
[----:B------:R-:W-:Y:S01]  /*1e30*/  ISETP.NE.AND P2, PT, R3, RZ, PT ;  /* 0x000000ff0300720c */ /* 0x000fe20003f45270 */
[----:B--2---:R-:W-:-:S04]  /*1e40*/  FFMA R9, R2, -R7, 1 ;  /* 0x3f80000002097423 */ /* 0x004fc80000000807 */
[----:B------:R-:W-:Y:S01]  /*1e50*/  FFMA R9, R2, R9, R2 ;  /* 0x0000000902097223 */ /* 0x000fe20000000002 */
[----:B---3--:R-:W0:Y:S03]  /*1e60*/  FCHK P0, R0, R7 ;  /* 0x0000000700007302 */ /* 0x008e260000000000 */
[----:B------:R-:W-:-:S04]  /*1e70*/  FFMA R2, R0, R9, RZ ;  /* 0x0000000900027223 */ /* 0x000fc800000000ff */
[----:B------:R-:W-:-:S04]  /*1e80*/  FFMA R10, R2, -R7, R0 ;  /* 0x80000007020a7223 */ /* 0x000fc80000000000 */
[----:B------:R-:W-:Y:S01]  /*1e90*/  FFMA R9, R9, R10, R2 ;  /* 0x0000000a09097223 */ /* 0x000fe20000000002 */
[----:B0-----:R-:W-:Y:S06]  /*1ea0*/  @!P0 BRA `(.L_x_41) ;  /* 0x00000000000c8947 */ /* 0x001fec0003800000 */
[----:B------:R-:W-:-:S07]  /*1eb0*/  MOV R10, 0x1ed0 ;  /* 0x00001ed0000a7802 */ /* 0x000fce0000000f00 */
[----:B------:R-:W-:Y:S05]  /*1ec0*/  CALL.REL.NOINC `($__internal_2_$__cuda_sm3x_div_rn_noftz_f32_slowpath) ;  /* 0x0000002000707944 */ /* 0x000fea0003c00000 */
[----:B------:R-:W-:-:S07]  /*1ed0*/  MOV R9, R0 ;  /* 0x0000000000097202 */ /* 0x000fce0000000f00 */
.L_x_41:
[----:B------:R-:W-:Y:S05]  /*1ee0*/  BSYNC.RECONVERGENT B2 ;  /* 0x0000000000027941 */ /* 0x000fea0003800200 */
.L_x_40:
[----:B------:R-:W-:Y:S01]  /*1ef0*/  IADD3 R17, PT, PT, R4, -0x6, RZ ;  /* 0xfffffffa04117810 */ /* 0x000fe20007ffe0ff */
[----:B------:R0:W-:Y:S04]  /*1f00*/  STG.E desc[UR6][R14.64], R9 ;  /* 0x000000090e007986 */ /* 0x0001e8000c101906 */
[----:B------:R-:W-:-:S05]  /*1f10*/  IMAD.WIDE.U32 R16, R17, 0x4, R12 ;  /* 0x0000000411107825 */ /* 0x000fca00078e000c */
[----:B------:R-:W2:Y:S01]  /*1f20*/  LDG.E R19, desc[UR6][R16.64] ;  /* 0x0000000610137981 */ /* 0x000ea2000c1e1900 */
[----:B------:R-:W1:Y:S01]  /*1f30*/  MUFU.RCP R0, R7 ;  /* 0x0000000700007308 */ /* 0x000e620000001000 */
[----:B------:R-:W-:Y:S01]  /*1f40*/  BSSY.RECONVERGENT B2, `(.L_x_42) ;  /* 0x000000c000027945 */ /* 0x000fe20003800200 */
[----:B-1----:R-:W-:-:S04]  /*1f50*/  FFMA R11, R0, -R7, 1 ;  /* 0x3f800000000b7423 */ /* 0x002fc80000000807 */
[----:B------:R-:W-:Y:S02]  /*1f60*/  FFMA R0, R0, R11, R0 ;  /* 0x0000000b00007223 */ /* 0x000fe40000000000 */
[----:B--2---:R-:W1:Y:S02]  /*1f70*/  FCHK P0, R19, R7 ;  /* 0x0000000713007302 */ /* 0x004e640000000000 */
[----:B------:R-:W-:-:S04]  /*1f80*/  FFMA R2, R0, R19, RZ ;  /* 0x0000001300027223 */ /* 0x000fc800000000ff */
[----:B------:R-:W-:-:S04]  /*1f90*/  FFMA R11, R2, -R7, R19 ;  /* 0x80000007020b7223 */ /* 0x000fc80000000013 */
[----:B------:R-:W-:Y:S01]  /*1fa0*/  FFMA R11, R0, R11, R2 ;  /* 0x0000000b000b7223 */ /* 0x000fe20000000002 */
[----:B01----:R-:W-:Y:S06]  /*1fb0*/  @!P0 BRA `(.L_x_43) ;  /* 0x0000000000108947 */ /* 0x003fec0003800000 */
[----:B------:R-:W-:Y:S02]  /*1fc0*/  MOV R0, R19 ;  /* 0x0000001300007202 */ /* 0x000fe40000000f00 */
[----:B------:R-:W-:-:S07]  /*1fd0*/  MOV R10, 0x1ff0 ;  /* 0x00001ff0000a7802 */ /* 0x000fce0000000f00 */
[----:B------:R-:W-:Y:S05]  /*1fe0*/  CALL.REL.NOINC `($__internal_2_$__cuda_sm3x_div_rn_noftz_f32_slowpath) ;  /* 0x0000002000287944 */ /* 0x000fea0003c00000 */
[----:B------:R-:W-:-:S07]  /*1ff0*/  MOV R11, R0 ;  /* 0x00000000000b7202 */ /* 0x000fce0000000f00 */
.L_x_43:
[----:B------:R-:W-:Y:S05]  /*2000*/  BSYNC.RECONVERGENT B2 ;  /* 0x0000000000027941 */ /* 0x000fea0003800200 */
.L_x_42:
        /* <DEDUP_REMOVED lines=17> */
.L_x_45:
[----:B------:R-:W-:Y:S05]  /*2120*/  BSYNC.RECONVERGENT B2 ;  /* 0x0000000000027941 */ /* 0x000fea0003800200 */
.L_x_44:
        /* <DEDUP_REMOVED lines=17> */
.L_x_47:
[----:B------:R-:W-:Y:S05]  /*2240*/  BSYNC.RECONVERGENT B2 ;  /* 0x0000000000027941 */ /* 0x000fea0003800200 */
.L_x_46:
        /* <DEDUP_REMOVED lines=17> */
.L_x_49:
[----:B------:R-:W-:Y:S05]  /*2360*/  BSYNC.RECONVERGENT B2 ;  /* 0x0000000000027941 */ /* 0x000fea0003800200 */
.L_x_48:
        /* <DEDUP_REMOVED lines=17> */
.L_x_51:
[----:B------:R-:W-:Y:S05]  /*2480*/  BSYNC.RECONVERGENT B2 ;  /* 0x0000000000027941 */ /* 0x000fea0003800200 */
.L_x_50:
        /* <DEDUP_REMOVED lines=17> */
.L_x_53:
[----:B------:R-:W-:Y:S05]  /*25a0*/  BSYNC.RECONVERGENT B2 ;  /* 0x0000000000027941 */ /* 0x000fea0003800200 */
.L_x_52:
[C---:B------:R-:W-:Y:S01]  /*25b0*/  IMAD.WIDE.U32 R16, R4.reuse, 0x4, R12 ;  /* 0x0000000404107825 */ /* 0x040fe200078e000c */
[----:B------:R0:W-:Y:S04]  /*25c0*/  STG.E desc[UR6][R14.64], R9 ;  /* 0x000000090e007986 */ /* 0x0001e8000c101906 */
[----:B------:R-:W2:Y:S01]  /*25d0*/  LDG.E R19, desc[UR6][R16.64] ;  /* 0x0000000610137981 */ /* 0x000ea2000c1e1900 */
[----:B------:R-:W1:Y:S01]  /*25e0*/  MUFU.RCP R0, R7 ;  /* 0x0000000700007308 */ /* 0x000e620000001000 */
[----:B------:R-:W-:Y:S01]  /*25f0*/  BSSY.RECONVERGENT B2, `(.L_x_54) ;  /* 0x000000d000027945 */ /* 0x000fe20003800200 */
[----:B------:R-:W-:Y:S01]  /*2600*/  IADD3 R2, PT, PT, R4, 0x8, RZ ;  /* 0x0000000804027810 */ /* 0x000fe20007ffe0ff */
[----:B-1----:R-:W-:-:S04]  /*2610*/  FFMA R11, R0, -R7, 1 ;  /* 0x3f800000000b7423 */ /* 0x002fc80000000807 */
[----:B------:R-:W-:Y:S01]  /*2620*/  FFMA R0, R0, R11, R0 ;  /* 0x0000000b00007223 */ /* 0x000fe20000000000 */
[----:B--2---:R-:W1:Y:S03]  /*2630*/  FCHK P0, R19, R7 ;  /* 0x0000000713007302 */ /* 0x004e660000000000 */
        /* <DEDUP_REMOVED lines=8> */
.L_x_55:
[----:B------:R-:W-:Y:S05]  /*26c0*/  BSYNC.RECONVERGENT B2 ;  /* 0x0000000000027941 */ /* 0x000fea0003800200 */
.L_x_54:
[----:B------:R-:W-:Y:S01]  /*26d0*/  IADD3 R15, PT, PT, R4, 0x1, RZ ;  /* 0x00000001040f7810 */ /* 0x000fe20007ffe0ff */
        /* <DEDUP_REMOVED lines=16> */
.L_x_57:
[----:B------:R-:W-:Y:S05]  /*27e0*/  BSYNC.RECONVERGENT B2 ;  /* 0x0000000000027941 */ /* 0x000fea0003800200 */
.L_x_56:
        /* <DEDUP_REMOVED lines=17> */
.L_x_59:
[----:B------:R-:W-:Y:S05]  /*2900*/  BSYNC.RECONVERGENT B2 ;  /* 0x0000000000027941 */ /* 0x000fea0003800200 */
.L_x_58:
        /* <DEDUP_REMOVED lines=17> */
.L_x_61:
[----:B------:R-:W-:Y:S05]  /*2a20*/  BSYNC.RECONVERGENT B2 ;  /* 0x0000000000027941 */ /* 0x000fea0003800200 */
.L_x_60:
        /* <DEDUP_REMOVED lines=17> */
.L_x_63:
[----:B------:R-:W-:Y:S05]  /*2b40*/  BSYNC.RECONVERGENT B2 ;  /* 0x0000000000027941 */ /* 0x000fea0003800200 */
.L_x_62:
        /* <DEDUP_REMOVED lines=17> */
.L_x_65:
[----:B------:R-:W-:Y:S05]  /*2c60*/  BSYNC.RECONVERGENT B2 ;  /* 0x0000000000027941 */ /* 0x000fea0003800200 */
.L_x_64:
        /* <DEDUP_REMOVED lines=17> */
.L_x_67:
[----:B------:R-:W-:Y:S05]  /*2d80*/  BSYNC.RECONVERGENT B2 ;  /* 0x0000000000027941 */ /* 0x000fea0003800200 */
.L_x_66:
        /* <DEDUP_REMOVED lines=17> */
.L_x_69:
[----:B------:R-:W-:Y:S05]  /*2ea0*/  BSYNC.RECONVERGENT B2 ;  /* 0x0000000000027941 */ /* 0x000fea0003800200 */
.L_x_68:
[----:B------:R-:W-:Y:S01]  /*2eb0*/  IMAD.WIDE.U32 R16, R2, 0x4, R12 ;  /* 0x0000000402107825 */ /* 0x000fe200078e000c */
[----:B------:R0:W-:Y:S04]  /*2ec0*/  STG.E desc[UR6][R14.64], R9 ;  /* 0x000000090e007986 */ /* 0x0001e8000c101906 */
        /* <DEDUP_REMOVED lines=13> */
.L_x_71:
[----:B------:R-:W-:Y:S05]  /*2fa0*/  BSYNC.RECONVERGENT B2 ;  /* 0x0000000000027941 */ /* 0x000fea0003800200 */
.L_x_70:
[----:B------:R1:W-:Y:S01]  /*2fb0*/  STG.E desc[UR6][R16.64], R0 ;  /* 0x0000000010007986 */ /* 0x0003e2000c101906 */
[----:B------:R-:W-:Y:S01]  /*2fc0*/  IADD3 R4, PT, PT, R4, 0x10, RZ ;  /* 0x0000001004047810 */ /* 0x000fe20007ffe0ff */
[----:B------:R-:W-:Y:S06]  /*2fd0*/  @P2 BRA `(.L_x_72) ;  /* 0xffffffec007c2947 */ /* 0x000fec000383ffff */
.L_x_39:
[----:B------:R-:W-:-:S13]  /*2fe0*/  ISETP.NE.AND P0, PT, R6, RZ, PT ;  /* 0x000000ff0600720c */ /* 0x000fda0003f05270 */
[----:B------:R-:W-:Y:S05]  /*2ff0*/  @!P0 EXIT ;  /* 0x000000000000894d */ /* 0x000fea0003800000 */
[----:B------:R-:W3:Y:S01]  /*3000*/  LDCU UR4, c[0x0][0x394] ;  /* 0x00007280ff0477ac */ /* 0x000ee20008000800 */
[----:B------:R-:W-:Y:S01]  /*3010*/  ISETP.GE.U32.AND P0, PT, R6, 0x8, PT ;  /* 0x000000080600780c */ /* 0x000fe20003f06070 */
[----:B---3--:R-:W-:-:S12]  /*3020*/  ULOP3.LUT UR5, UR4, 0x7, URZ, 0xc0, !UPT ;  /* 0x0000000704057892 */ /* 0x008fd8000f8ec0ff */
[----:B------:R-:W-:Y:S05]  /*3030*/  @!P0 BRA `(.L_x_73) ;  /* 0x0000000800608947 */ /* 0x000fea0003800000 */
[----:B0-----:R-:W0:Y:S01]  /*3040*/  LDC.64 R12, c[0x0][0x380] ;  /* 0x0000e000ff0c7b82 */ /* 0x001e220000000a00 */
[----:B------:R-:W-:-:S04]  /*3050*/  IMAD R2, R8, UR4, R5 ;  /* 0x0000000408027c24 */ /* 0x000fc8000f8e0205 */
[----:B0-----:R-:W-:-:S05]  /*3060*/  IMAD.WIDE.U32 R12, R2, 0x4, R12 ;  /* 0x00000004020c7825 */ /* 0x001fca00078e000c */
[----:B------:R-:W3:Y:S01]  /*3070*/  LDG.E R6, desc[UR6][R12.64] ;  /* 0x000000060c067981 */ /* 0x000ee2000c1e1900 */
[----:B-1----:R-:W0:Y:S01]  /*3080*/  MUFU.RCP R0, R7 ;  /* 0x0000000700007308 */ /* 0x002e220000001000 */
[----:B------:R-:W-:Y:S01]  /*3090*/  BSSY.RECONVERGENT B2, `(.L_x_74) ;  /* 0x000000c000027945 */ /* 0x000fe20003800200 */
[----:B0-----:R-:W-:-:S04]  /*30a0*/  FFMA R3, R0, -R7, 1 ;  /* 0x3f80000000037423 */ /* 0x001fc80000000807 */
[----:B------:R-:W-:Y:S02]  /*30b0*/  FFMA R0, R0, R3, R0 ;  /* 0x0000000300007223 */ /* 0x000fe40000000000 */
[----:B---3--:R-:W0:Y:S02]  /*30c0*/  FCHK P0, R6, R7 ;  /* 0x0000000706007302 */ /* 0x008e240000000000 */
[----:B------:R-:W-:-:S04]  /*30d0*/  FFMA R3, R0, R6, RZ ;  /* 0x0000000600037223 */ /* 0x000fc800000000ff */
[----:B------:R-:W-:-:S04]  /*30e0*/  FFMA R4, R3, -R7, R6 ;  /* 0x8000000703047223 */ /* 0x000fc80000000006 */
[----:B------:R-:W-:Y:S01]  /*30f0*/  FFMA R3, R0, R4, R3 ;  /* 0x0000000400037223 */ /* 0x000fe20000000003 */
[----:B0-----:R-:W-:Y:S06]  /*3100*/  @!P0 BRA `(.L_x_75) ;  /* 0x0000000000108947 */ /* 0x001fec0003800000 */
[----:B------:R-:W-:Y:S02]  /*3110*/  MOV R0, R6 ;  /* 0x0000000600007202 */ /* 0x000fe40000000f00 */
[----:B------:R-:W-:-:S07]  /*3120*/  MOV R10, 0x3140 ;  /* 0x00003140000a7802 */ /* 0x000fce0000000f00 */
[----:B--2---:R-:W-:Y:S05]  /*3130*/  CALL.REL.NOINC `($__internal_2_$__cuda_sm3x_div_rn_noftz_f32_slowpath) ;  /* 0x0000000c00d47944 */ /* 0x004fea0003c00000 */
[----:B------:R-:W-:-:S07]  /*3140*/  MOV R3, R0 ;  /* 0x0000000000037202 */ /* 0x000fce0000000f00 */
.L_x_75:
[----:B------:R-:W-:Y:S05]  /*3150*/  BSYNC.RECONVERGENT B2 ;  /* 0x0000000000027941 */ /* 0x000fea0003800200 */
.L_x_74:
[----:B------:R-:W0:Y:S01]  /*3160*/  LDC.64 R14, c[0x0][0x380] ;  /* 0x0000e000ff0e7b82 */ /* 0x000e220000000a00 */
[----:B--2---:R-:W-:Y:S01]  /*3170*/  IADD3 R9, PT, PT, R2, 0x1, RZ ;  /* 0x0000000102097810 */ /* 0x004fe20007ffe0ff */
[----:B------:R1:W-:Y:S04]  /*3180*/  STG.E desc[UR6][R12.64], R3 ;  /* 0x000000030c007986 */ /* 0x0003e8000c101906 */
[----:B0-----:R-:W-:-:S05]  /*3190*/  IMAD.WIDE.U32 R14, R9, 0x4, R14 ;  /* 0x00000004090e7825 */ /* 0x001fca00078e000e */
[----:B------:R-:W2:Y:S01]  /*31a0*/  LDG.E R11, desc[UR6][R14.64] ;  /* 0x000000060e0b7981 */ /* 0x000ea2000c1e1900 */
[----:B------:R-:W0:Y:S01]  /*31b0*/  MUFU.RCP R0, R7 ;  /* 0x0000000700007308 */ /* 0x000e220000001000 */
[----:B------:R-:W-:Y:S01]  /*31c0*/  BSSY.RECONVERGENT B2, `(.L_x_76) ;  /* 0x000000c000027945 */ /* 0x000fe20003800200 */
[----:B0-----:R-:W-:-:S04]  /*31d0*/  FFMA R9, R0, -R7, 1 ;  /* 0x3f80000000097423 */ /* 0x001fc80000000807 */
[----:B------:R-:W-:Y:S02]  /*31e0*/  FFMA R0, R0, R9, R0 ;  /* 0x0000000900007223 */ /* 0x000fe40000000000 */
[----:B--2---:R-:W0:Y:S02]  /*31f0*/  FCHK P0, R11, R7 ;  /* 0x000000070b007302 */ /* 0x004e240000000000 */
        /* <DEDUP_REMOVED lines=8> */
.L_x_77:
[----:B------:R-:W-:Y:S05]  /*3280*/  BSYNC.RECONVERGENT B2 ;  /* 0x0000000000027941 */ /* 0x000fea0003800200 */
.L_x_76:
[----:B------:R-:W0:Y:S01]  /*3290*/  LDC.64 R12, c[0x0][0x380] ;  /* 0x0000e000ff0c7b82 */ /* 0x000e220000000a00 */
[----:B------:R-:W-:Y:S01]  /*32a0*/  IADD3 R3, PT, PT, R2, 0x2, RZ ;  /* 0x0000000202037810 */ /* 0x000fe20007ffe0ff */
        /* <DEDUP_REMOVED lines=16> */
.L_x_79:
[----:B------:R-:W-:Y:S05]  /*33b0*/  BSYNC.RECONVERGENT B2 ;  /* 0x0000000000027941 */ /* 0x000fea0003800200 */
.L_x_78:
        /* <DEDUP_REMOVED lines=18> */
.L_x_81:
[----:B------:R-:W-:Y:S05]  /*34e0*/  BSYNC.RECONVERGENT B2 ;  /* 0x0000000000027941 */ /* 0x000fea0003800200 */
.L_x_80:
        /* <DEDUP_REMOVED lines=18> */
.L_x_83:
[----:B------:R-:W-:Y:S05]  /*3610*/  BSYNC.RECONVERGENT B2 ;  /* 0x0000000000027941 */ /* 0x000fea0003800200 */
.L_x_82:
        /* <DEDUP_REMOVED lines=18> */
.L_x_85:
[----:B------:R-:W-:Y:S05]  /*3740*/  BSYNC.RECONVERGENT B2 ;  /* 0x0000000000027941 */ /* 0x000fea0003800200 */
.L_x_84:
        /* <DEDUP_REMOVED lines=18> */
.L_x_87:
[----:B------:R-:W-:Y:S05]  /*3870*/  BSYNC.RECONVERGENT B2 ;  /* 0x0000000000027941 */ /* 0x000fea0003800200 */
.L_x_86:
        /* <DEDUP_REMOVED lines=17> */
.L_x_89:
[----:B------:R-:W-:Y:S05]  /*3990*/  BSYNC.RECONVERGENT B2 ;  /* 0x0000000000027941 */ /* 0x000fea0003800200 */
.L_x_88:
[----:B------:R3:W-:Y:S01]  /*39a0*/  STG.E desc[UR6][R2.64], R0 ;  /* 0x0000000002007986 */ /* 0x0007e2000c101906 */
[----:B------:R-:W-:-:S07]  /*39b0*/  IADD3 R5, PT, PT, R5, 0x8, RZ ;  /* 0x0000000805057810 */ /* 0x000fce0007ffe0ff */
.L_x_73:
[----:B------:R-:W-:-:S13]  /*39c0*/  ISETP.NE.AND P0, PT, RZ, UR5, PT ;  /* 0x00000005ff007c0c */ /* 0x000fda000bf05270 */
[----:B------:R-:W-:Y:S05]  /*39d0*/  @!P0 EXIT ;  /* 0x000000000000894d */ /* 0x000fea0003800000 */
[----:B------:R-:W4:Y:S01]  /*39e0*/  LDCU UR4, c[0x0][0x394] ;  /* 0x00007280ff0477ac */ /* 0x000f220008000800 */
[----:B------:R-:W-:Y:S02]  /*39f0*/  UISETP.GE.U32.AND UP0, UPT, UR5, 0x4, UPT ;  /* 0x000000040500788c */ /* 0x000fe4000bf06070 */
[----:B----4-:R-:W-:-:S07]  /*3a00*/  ULOP3.LUT UR8, UR4, 0x3, URZ, 0xc0, !UPT ;  /* 0x0000000304087892 */ /* 0x010fce000f8ec0ff */
[----:B------:R-:W-:Y:S05]  /*3a10*/  BRA.U !UP0, `(.L_x_90) ;  /* 0x0000000508307547 */ /* 0x000fea000b800000 */
[----:B0-----:R-:W0:Y:S01]  /*3a20*/  LDC.64 R12, c[0x0][0x380] ;  /* 0x0000e000ff0c7b82 */ /* 0x001e220000000a00 */
[----:B---3--:R-:W-:-:S04]  /*3a30*/  IMAD R2, R8, UR4, R5 ;  /* 0x0000000408027c24 */ /* 0x008fc8000f8e0205 */
        /* <DEDUP_REMOVED lines=15> */
.L_x_92:
[----:B------:R-:W-:Y:S05]  /*3b30*/  BSYNC.RECONVERGENT B2 ;  /* 0x0000000000027941 */ /* 0x000fea0003800200 */
.L_x_91:
        /* <DEDUP_REMOVED lines=18> */
.L_x_94:
[----:B------:R-:W-:Y:S05]  /*3c60*/  BSYNC.RECONVERGENT B2 ;  /* 0x0000000000027941 */ /* 0x000fea0003800200 */
.L_x_93:
        /* <DEDUP_REMOVED lines=18> */
.L_x_96:
[----:B------:R-:W-:Y:S05]  /*3d90*/  BSYNC.RECONVERGENT B2 ;  /* 0x0000000000027941 */ /* 0x000fea0003800200 */
.L_x_95:
        /* <DEDUP_REMOVED lines=17> */
.L_x_98:
[----:B------:R-:W-:Y:S05]  /*3eb0*/  BSYNC.RECONVERGENT B2 ;  /* 0x0000000000027941 */ /* 0x000fea0003800200 */
.L_x_97:
[----:B------:R4:W-:Y:S01]  /*3ec0*/  STG.E desc[UR6][R2.64], R0 ;  /* 0x0000000002007986 */ /* 0x0009e2000c101906 */
[----:B------:R-:W-:-:S07]  /*3ed0*/  IADD3 R5, PT, PT, R5, 0x4, RZ ;  /* 0x0000000405057810 */ /* 0x000fce0007ffe0ff */
.L_x_90:
[----:B------:R-:W-:-:S13]  /*3ee0*/  ISETP.NE.AND P0, PT, RZ, UR8, PT ;  /* 0x00000008ff007c0c */ /* 0x000fda000bf05270 */
[----:B------:R-:W-:Y:S05]  /*3ef0*/  @!P0 EXIT ;  /* 0x000000000000894d */ /* 0x000fea0003800000 */
[----:B---34-:R-:W3:Y:S01]  /*3f00*/  LDC.64 R2, c[0x0][0x380] ;  /* 0x0000e000ff027b82 */ /* 0x018ee20000000a00 */
[----:B------:R-:W4:Y:S01]  /*3f10*/  LDCU UR5, c[0x0][0x394] ;  /* 0x00007280ff0577ac */ /* 0x000f220008000800 */
[----:B------:R-:W-:Y:S01]  /*3f20*/  UIADD3 UR4, UPT, UPT, -UR8, URZ, URZ ;  /* 0x000000ff08047290 */ /* 0x000fe2000fffe1ff */
[----:B----4-:R-:W-:-:S11]  /*3f30*/  IMAD R5, R8, UR5, R5 ;  /* 0x0000000508057c24 */ /* 0x010fd6000f8e0205 */
.L_x_101:
[----:B0--34-:R-:W-:-:S05]  /*3f40*/  IMAD.WIDE.U32 R12, R5, 0x4, R2 ;  /* 0x00000004050c7825 */ /* 0x019fca00078e0002 */
[----:B------:R-:W3:Y:S01]  /*3f50*/  LDG.E R11, desc[UR6][R12.64] ;  /* 0x000000060c0b7981 */ /* 0x000ee2000c1e1900 */
[----:B-1----:R-:W2:Y:S01]  /*3f60*/  MUFU.RCP R0, R7 ;  /* 0x0000000700007308 */ /* 0x002ea20000001000 */
[----:B------:R-:W-:Y:S01]  /*3f70*/  UIADD3 UR4, UPT, UPT, UR4, 0x1, URZ ;  /* 0x0000000104047890 */ /* 0x000fe2000fffe0ff */
[----:B------:R-:W-:Y:S03]  /*3f80*/  BSSY.RECONVERGENT B2, `(.L_x_99) ;  /* 0x000000c000027945 */ /* 0x000fe60003800200 */
[----:B------:R-:W-:Y:S01]  /*3f90*/  UISETP.NE.AND UP0, UPT, UR4, URZ, UPT ;  /* 0x000000ff0400728c */ /* 0x000fe2000bf05270 */
[----:B--2---:R-:W-:-:S04]  /*3fa0*/  FFMA R9, R0, -R7, 1 ;  /* 0x3f80000000097423 */ /* 0x004fc80000000807 */
[----:B------:R-:W-:Y:S01]  /*3fb0*/  FFMA R0, R0, R9, R0 ;  /* 0x0000000900007223 */ /* 0x000fe20000000000 */
[----:B---3--:R-:W0:Y:S03]  /*3fc0*/  FCHK P0, R11, R7 ;  /* 0x000000070b007302 */ /* 0x008e260000000000 */
[----:B------:R-:W-:-:S04]  /*3fd0*/  FFMA R4, R0, R11, RZ ;  /* 0x0000000b00047223 */ /* 0x000fc800000000ff */
[----:B------:R-:W-:-:S04]  /*3fe0*/  FFMA R9, R4, -R7, R11 ;  /* 0x8000000704097223 */ /* 0x000fc8000000000b */
[----:B------:R-:W-:Y:S01]  /*3ff0*/  FFMA R0, R0, R9, R4 ;  /* 0x0000000900007223 */ /* 0x000fe20000000004 */
[----:B0-----:R-:W-:Y:S06]  /*4000*/  @!P0 BRA `(.L_x_100) ;  /* 0x00000000000c8947 */ /* 0x001fec0003800000 */
[----:B------:R-:W-:Y:S02]  /*4010*/  MOV R0, R11 ;  /* 0x0000000b00007202 */ /* 0x000fe40000000f00 */
[----:B------:R-:W-:-:S07]  /*4020*/  MOV R10, 0x4040 ;  /* 0x00004040000a7802 */ /* 0x000fce0000000f00 */
[----:B------:R-:W-:Y:S05]  /*4030*/  CALL.REL.NOINC `($__internal_2_$__cuda_sm3x_div_rn_noftz_f32_slowpath) ;  /* 0x0000000000147944 */ /* 0x000fea0003c00000 */
.L_x_100:
[----:B------:R-:W-:Y:S05]  /*4040*/  BSYNC.RECONVERGENT B2 ;  /* 0x0000000000027941 */ /* 0x000fea0003800200 */
.L_x_99:
[----:B------:R4:W-:Y:S01]  /*4050*/  STG.E desc[UR6][R12.64], R0 ;  /* 0x000000000c007986 */ /* 0x0009e2000c101906 */
[----:B------:R-:W-:Y:S01]  /*4060*/  IADD3 R5, PT, PT, R5, 0x1, RZ ;  /* 0x0000000105057810 */ /* 0x000fe20007ffe0ff */
[----:B------:R-:W-:Y:S06]  /*4070*/  BRA.U UP0, `(.L_x_101) ;  /* 0xfffffffd00b07547 */ /* 0x000fec000b83ffff */
[----:B------:R-:W-:Y:S05]  /*4080*/  EXIT ;  /* 0x000000000000794d */ /* 0x000fea0003800000 */
        .weak           $__internal_2_$__cuda_sm3x_div_rn_noftz_f32_slowpath
        .type           $__internal_2_$__cuda_sm3x_div_rn_noftz_f32_slowpath,@function
        .size           $__internal_2_$__cuda_sm3x_div_rn_noftz_f32_slowpath,(.L_x_138 - $__internal_2_$__cuda_sm3x_div_rn_noftz_f32_slowpath)
$__internal_2_$__cuda_sm3x_div_rn_noftz_f32_slowpath:
[----:B------:R-:W-:Y:S01]  /*4090*/  SHF.R.U32.HI R9, RZ, 0x17, R7 ;  /* 0x00000017ff097819 */ /* 0x000fe20000011607 */
[----:B------:R-:W-:Y:S01]  /*40a0*/  BSSY.RECONVERGENT B0, `(.L_x_102) ;  /* 0x0000065000007945 */ /* 0x000fe20003800200 */
[----:B------:R-:W-:Y:S02]  /*40b0*/  SHF.R.U32.HI R18, RZ, 0x17, R0 ;  /* 0x00000017ff127819 */ /* 0x000fe40000011600 */
[----:B------:R-:W-:Y:S02]  /*40c0*/  LOP3.LUT R9, R9, 0xff, RZ, 0xc0, !PT ;  /* 0x000000ff09097812 */ /* 0x000fe400078ec0ff */
[----:B------:R-:W-:Y:S02]  /*40d0*/  LOP3.LUT R18, R18, 0xff, RZ, 0xc0, !PT ;  /* 0x000000ff12127812 */ /* 0x000fe400078ec0ff */
[----:B------:R-:W-:Y:S02]  /*40e0*/  IADD3 R11, PT, PT, R9, -0x1, RZ ;  /* 0xffffffff090b7810 */ /* 0x000fe40007ffe0ff */
[----:B------:R-:W-:-:S02]  /*40f0*/  IADD3 R19, PT, PT, R18, -0x1, RZ ;  /* 0xffffffff12137810 */ /* 0x000fc40007ffe0ff */
[----:B------:R-:W-:-:S04]  /*4100*/  ISETP.GT.U32.AND P0, PT, R11, 0xfd, PT ;  /* 0x000000fd0b00780c */ /* 0x000fc80003f04070 */
[----:B------:R-:W-:Y:S02]  /*4110*/  ISETP.GT.U32.OR P0, PT, R19, 0xfd, P0 ;  /* 0x000000fd1300780c */ /* 0x000fe40000704470 */
[----:B------:R-:W-:-:S11]  /*4120*/  MOV R19, R7 ;  /* 0x0000000700137202 */ /* 0x000fd60000000f00 */
        /* <DEDUP_REMOVED lines=18> */
[----:B------:R-:W-:-:S04]  /*4250*/  IADD3 R11, PT, PT, R18, -0x1, RZ ;  /* 0xffffffff120b7810 */ /* 0x000fc80007ffe0ff */
[----:B------:R-:W-:Y:S02]  /*4260*/  ISETP.GE.AND P0, PT, R11, RZ, PT ;  /* 0x000000ff0b00720c */ /* 0x000fe40003f06270 */
[----:B------:R-:W-:-:S04]  /*4270*/  IADD3 R11, PT, PT, R9, -0x1, RZ ;  /* 0xffffffff090b7810 */ /* 0x000fc80007ffe0ff */
[----:B------:R-:W-:-:S07]  /*4280*/  ISETP.GE.AND P1, PT, R11, RZ, PT ;  /* 0x000000ff0b00720c */ /* 0x000fce0003f26270 */
[----:B------:R-:W-:Y:S01]  /*4290*/  @P0 MOV R11, RZ ;  /* 0x000000ff000b0202 */ /* 0x000fe20000000f00 */
[----:B------:R-:W-:Y:S01]  /*42a0*/  @!P0 FFMA R0, R0, 1.84467440737095516160e+19, RZ ;  /* 0x5f80000000008823 */ /* 0x000fe200000000ff */
[----:B------:R-:W-:-:S04]  /*42b0*/  @!P0 MOV R11, 0xffffffc0 ;  /* 0xffffffc0000b8802 */ /* 0x000fc80000000f00 */
[----:B------:R-:W-:Y:S01]  /*42c0*/  @!P1 FFMA R19, R7, 1.84467440737095516160e+19, RZ ;  /* 0x5f80000007139823 */ /* 0x000fe200000000ff */
[----:B------:R-:W-:-:S07]  /*42d0*/  @!P1 IADD3 R11, PT, PT, R11, 0x40, RZ ;  /* 0x000000400b0b9810 */ /* 0x000fce0007ffe0ff */
.L_x_103:
[----:B------:R-:W-:Y:S01]  /*42e0*/  LEA R20, R9, 0xc0800000, 0x17 ;  /* 0xc080000009147811 */ /* 0x000fe200078eb8ff */
[----:B------:R-:W-:Y:S01]  /*42f0*/  BSSY.RECONVERGENT B1, `(.L_x_108) ;  /* 0x0000036000017945 */ /* 0x000fe20003800200 */
[----:B------:R-:W-:Y:S02]  /*4300*/  IADD3 R18, PT, PT, R18, -0x7f, RZ ;  /* 0xffffff8112127810 */ /* 0x000fe40007ffe0ff */
[----:B------:R-:W-:-:S03]  /*4310*/  IADD3 R23, PT, PT, -R20, R19, RZ ;  /* 0x0000001314177210 */ /* 0x000fc60007ffe1ff */
[C---:B------:R-:W-:Y:S01]  /*4320*/  IMAD R0, R18.reuse, -0x800000, R0 ;  /* 0xff80000012007824 */ /* 0x040fe200078e0200 */
[----:B------:R-:W0:Y:S01]  /*4330*/  MUFU.RCP R20, R23 ;  /* 0x0000001700147308 */ /* 0x000e220000001000 */
[----:B------:R-:W-:Y:S01]  /*4340*/  FADD.FTZ R21, -R23, -RZ ;  /* 0x800000ff17157221 */ /* 0x000fe20000010100 */
[----:B------:R-:W-:-:S04]  /*4350*/  IADD3 R18, PT, PT, R18, 0x7f, -R9 ;  /* 0x0000007f12127810 */ /* 0x000fc80007ffe809 */
[----:B------:R-:W-:Y:S01]  /*4360*/  IADD3 R11, PT, PT, R18, R11, RZ ;  /* 0x0000000b120b7210 */ /* 0x000fe20007ffe0ff */
[----:B0-----:R-:W-:-:S04]  /*4370*/  FFMA R19, R20, R21, 1 ;  /* 0x3f80000014137423 */ /* 0x001fc80000000015 */
        /* <DEDUP_REMOVED lines=20> */
[CCC-:B------:R-:W-:Y:S01]  /*44c0*/  FFMA.RP R18, R19.reuse, R21.reuse, R22.reuse ;  /* 0x0000001513127223 */ /* 0x1c0fe20000008016 */
[----:B------:R-:W-:Y:S01]  /*44d0*/  FFMA.RM R21, R19, R21, R22 ;  /* 0x0000001513157223 */ /* 0x000fe20000004016 */
[----:B------:R-:W-:Y:S02]  /*44e0*/  IADD3 R19, PT, PT, R9, 0x20, RZ ;  /* 0x0000002009137810 */ /* 0x000fe40007ffe0ff */
[----:B------:R-:W-:Y:S02]  /*44f0*/  LOP3.LUT R11, R11, 0x7fffff, RZ, 0xc0, !PT ;  /* 0x007fffff0b0b7812 */ /* 0x000fe400078ec0ff */
[----:B------:R-:W-:Y:S02]  /*4500*/  ISETP.NE.AND P3, PT, R9, RZ, PT ;  /* 0x000000ff0900720c */ /* 0x000fe40003f65270 */
[----:B------:R-:W-:Y:S02]  /*4510*/  LOP3.LUT R20, R11, 0x800000, RZ, 0xfc, !PT ;  /* 0x008000000b147812 */ /* 0x000fe400078efcff */
[----:B------:R-:W-:-:S02]  /*4520*/  ISETP.NE.AND P1, PT, R9, RZ, PT ;  /* 0x000000ff0900720c */ /* 0x000fc40003f25270 */
        /* <DEDUP_REMOVED lines=14> */
.L_x_110:
[----:B------:R-:W-:-:S04]  /*4610*/  LOP3.LUT R0, R0, 0x80000000, RZ, 0xc0, !PT ;  /* 0x8000000000007812 */ /* 0x000fc800078ec0ff */
[----:B------:R-:W-:Y:S01]  /*4620*/  LOP3.LUT R0, R0, 0x7f800000, RZ, 0xfc, !PT ;  /* 0x7f80000000007812 */ /* 0x000fe200078efcff */
[----:B------:R-:W-:Y:S06]  /*4630*/  BRA `(.L_x_111) ;  /* 0x0000000000047947 */ /* 0x000fec0003800000 */
.L_x_109:
[----:B------:R-:W-:-:S07]  /*4640*/  LEA R0, R11, R0, 0x17 ;  /* 0x000000000b007211 */ /* 0x000fce00078eb8ff */
.L_x_111:
[----:B------:R-:W-:Y:S05]  /*4650*/  BSYNC.RECONVERGENT B1 ;  /* 0x0000000000017941 */ /* 0x000fea0003800200 */
.L_x_108:
[----:B------:R-:W-:Y:S05]  /*4660*/  BRA `(.L_x_112) ;  /* 0x0000000000207947 */ /* 0x000fea0003800000 */
.L_x_107:
[----:B------:R-:W-:-:S04]  /*4670*/  LOP3.LUT R0, R19, 0x80000000, R0, 0x48, !PT ;  /* 0x8000000013007812 */ /* 0x000fc800078e4800 */
[----:B------:R-:W-:Y:S01]  /*4680*/  LOP3.LUT R0, R0, 0x7f800000, RZ, 0xfc, !PT ;  /* 0x7f80000000007812 */ /* 0x000fe200078efcff */
[----:B------:R-:W-:Y:S06]  /*4690*/  BRA `(.L_x_112) ;  /* 0x0000000000147947 */ /* 0x000fec0003800000 */
.L_x_106:
[----:B------:R-:W-:Y:S01]  /*46a0*/  LOP3.LUT R0, R19, 0x80000000, R0, 0x48, !PT ;  /* 0x8000000013007812 */ /* 0x000fe200078e4800 */
[----:B------:R-:W-:Y:S06]  /*46b0*/  BRA `(.L_x_112) ;  /* 0x00000000000c7947 */ /* 0x000fec0003800000 */
.L_x_105:
[----:B------:R-:W0:Y:S01]  /*46c0*/  MUFU.RSQ R0, -QNAN ;  /* 0xffc0000000007908 */ /* 0x000e220000001400 */
[----:B------:R-:W-:Y:S05]  /*46d0*/  BRA `(.L_x_112) ;  /* 0x0000000000047947 */ /* 0x000fea0003800000 */
.L_x_104:
[----:B------:R-:W-:-:S07]  /*46e0*/  FADD.FTZ R0, R0, R7 ;  /* 0x0000000700007221 */ /* 0x000fce0000010000 */
.L_x_112:
[----:B------:R-:W-:Y:S05]  /*46f0*/  BSYNC.RECONVERGENT B0 ;  /* 0x0000000000007941 */ /* 0x000fea0003800200 */
.L_x_102:
[----:B------:R-:W-:-:S04]  /*4700*/  HFMA2 R11, -RZ, RZ, 0, 0 ;  /* 0x00000000ff0b7431 */ /* 0x000fc800000001ff */
[----:B0-----:R-:W-:Y:S05]  /*4710*/  RET.REL.NODEC R10 `(_Z20softmax_forward_cudaPfS_ii) ;  /* 0xffffffb80a387950 */ /* 0x001fea0003c3ffff */
.L_x_113:
        /* <DEDUP_REMOVED lines=14> */
.L_x_138:


//--------------------- .text._Z18relu_backward_cudaPfPKfS1_ii --------------------------
	.section	.text._Z18relu_backward_cudaPfPKfS1_ii,"ax",@progbits
	.align	128
        .global         _Z18relu_backward_cudaPfPKfS1_ii
        .type           _Z18relu_backward_cudaPfPKfS1_ii,@function
        .size           _Z18relu_backward_cudaPfPKfS1_ii,(.L_x_143 - _Z18relu_backward_cudaPfPKfS1_ii)
        .other          _Z18relu_backward_cudaPfPKfS1_ii,@"STO_CUDA_ENTRY STV_DEFAULT"
_Z18relu_backward_cudaPfPKfS1_ii:
.text._Z18relu_backward_cudaPfPKfS1_ii:
        /* <DEDUP_REMOVED lines=15> */
[----:B------:R-:W-:-:S06]  /*00f0*/  IMAD R7, R5, UR7, R0 ;  /* 0x0000000705077c24 */ /* 0x000fcc000f8e0200 */
[----:B------:R-:W2:Y:S01]  /*0100*/  LDC.64 R4, c[0x0][0x380] ;  /* 0x0000e000ff047b82 */ /* 0x000ea20000000a00 */
[----:B0-----:R-:W-:-:S06]  /*0110*/  IMAD.WIDE.U32 R2, R7, 0x4, R2 ;  /* 0x0000000407027825 */ /* 0x001fcc00078e0002 */
[----:B-1----:R-:W3:Y:S01]  /*0120*/  LDG.E R2, desc[UR4][R2.64] ;  /* 0x0000000402027981 */ /* 0x002ee2000c1e1900 */
[----:B------:R-:W-:Y:S01]  /*0130*/  BSSY.RECONVERGENT B0, `(.L_x_114) ;  /* 0x0000008000007945 */ /* 0x000fe20003800200 */
[----:B------:R-:W-:Y:S02]  /*0140*/  HFMA2 R9, -RZ, RZ, 0, 0 ;  /* 0x00000000ff097431 */ /* 0x000fe400000001ff */
[----:B--2---:R-:W-:Y:S01]  /*0150*/  IMAD.WIDE.U32 R4, R7, 0x4, R4 ;  /* 0x0000000407047825 */ /* 0x004fe200078e0004 */
[----:B---3--:R-:W-:-:S13]  /*0160*/  FSETP.GT.AND P0, PT, R2, RZ, PT ;  /* 0x000000ff0200720b */ /* 0x008fda0003f04000 */
[----:B------:R-:W-:Y:S05]  /*0170*/  @!P0 BRA `(.L_x_115) ;  /* 0x00000000000c8947 */ /* 0x000fea0003800000 */
[----:B------:R-:W0:Y:S02]  /*0180*/  LDC.64 R2, c[0x0][0x390] ;  /* 0x0000e400ff027b82 */ /* 0x000e240000000a00 */
[----:B0-----:R-:W-:-:S05]  /*0190*/  IMAD.WIDE.U32 R2, R7, 0x4, R2 ;  /* 0x0000000407027825 */ /* 0x001fca00078e0002 */
[----:B------:R0:W5:Y:S02]  /*01a0*/  LDG.E R9, desc[UR4][R2.64] ;  /* 0x0000000402097981 */ /* 0x000164000c1e1900 */
.L_x_115:
[----:B------:R-:W-:Y:S05]  /*01b0*/  BSYNC.RECONVERGENT B0 ;  /* 0x0000000000007941 */ /* 0x000fea0003800200 */
.L_x_114:
[----:B-----5:R-:W-:Y:S01]  /*01c0*/  STG.E desc[UR4][R4.64], R9 ;  /* 0x0000000904007986 */ /* 0x020fe2000c101904 */
[----:B------:R-:W-:Y:S05]  /*01d0*/  EXIT ;  /* 0x000000000000794d */ /* 0x000fea0003800000 */
.L_x_116:
        /* <DEDUP_REMOVED lines=10> */
.L_x_143:


//--------------------- .text._Z17relu_forward_cudaiiPKfPf --------------------------
	.section	.text._Z17relu_forward_cudaiiPKfPf,"ax",@progbits
	.align	128
        .global         _Z17relu_forward_cudaiiPKfPf
        .type           _Z17relu_forward_cudaiiPKfPf,@function
        .size           _Z17relu_forward_cudaiiPKfPf,(.L_x_144 - _Z17relu_forward_cudaiiPKfPf)
        .other          _Z17relu_forward_cudaiiPKfPf,@"STO_CUDA_ENTRY STV_DEFAULT"
_Z17relu_forward_cudaiiPKfPf:
.text._Z17relu_forward_cudaiiPKfPf:
        /* <DEDUP_REMOVED lines=19> */
[----:B--2---:R-:W-:Y:S01]  /*0130*/  IMAD.WIDE.U32 R4, R7, 0x4, R4 ;  /* 0x0000000407047825 */ /* 0x004fe200078e0004 */
[----:B---3--:R-:W-:-:S04]  /*0140*/  FSETP.GE.AND P0, PT, R2, RZ, PT ;  /* 0x000000ff0200720b */ /* 0x008fc80003f06000 */
[----:B------:R-:W-:-:S05]  /*0150*/  FSEL R7, R2, RZ, P0 ;  /* 0x000000ff02077208 */ /* 0x000fca0000000000 */
[----:B------:R-:W-:Y:S01]  /*0160*/  STG.E desc[UR4][R4.64], R7 ;  /* 0x0000000704007986 */ /* 0x000fe2000c101904 */
[----:B------:R-:W-:Y:S05]  /*0170*/  EXIT ;  /* 0x000000000000794d */ /* 0x000fea0003800000 */
.L_x_117:
        /* <DEDUP_REMOVED lines=16> */
.L_x_144:


//--------------------- .text._Z21dweight_backward_cudaPfS_PKfS1_iii --------------------------
	.section	.text._Z21dweight_backward_cudaPfS_PKfS1_iii,"ax",@progbits
	.align	128
        .global         _Z21dweight_backward_cudaPfS_PKfS1_iii
        .type           _Z21dweight_backward_cudaPfS_PKfS1_iii,@function
        .size           _Z21dweight_backward_cudaPfS_PKfS1_iii,(.L_x_145 - _Z21dweight_backward_cudaPfS_PKfS1_iii)
        .other          _Z21dweight_backward_cudaPfS_PKfS1_iii,@"STO_CUDA_ENTRY STV_DEFAULT"
_Z21dweight_backward_cudaPfS_PKfS1_iii:
.text._Z21dweight_backward_cudaPfS_PKfS1_iii:
[----:B------:R-:W-:Y:S01]  /*0000*/  LDC R1, c[0x0][0x37c] ;  /* 0x0000df00ff017b82 */ /* 0x000fe20000000800 */
[----:B------:R-:W0:Y:S07]  /*0010*/  S2R R3, SR_TID.Y ;  /* 0x0000000000037919 */ /* 0x000e2e0000002200 */
[----:B------:R-:W1:Y:S01]  /*0020*/  LDC R5, c[0x0][0x360] ;  /* 0x0000d800ff057b82 */ /* 0x000e620000000800 */
[----:B------:R-:W2:Y:S01]  /*0030*/  LDCU UR6, c[0x0][0x3a8] ;  /* 0x00007500ff0677ac */ /* 0x000ea20008000800 */
[----:B------:R-:W1:Y:S01]  /*0040*/  S2R R2, SR_TID.X ;  /* 0x0000000000027919 */ /* 0x000e620000002100 */
[----:B------:R-:W3:Y:S05]  /*0050*/  LDCU UR7, c[0x0][0x3a4] ;  /* 0x00007480ff0777ac */ /* 0x000eea0008000800 */
[----:B------:R-:W0:Y:S08]  /*0060*/  S2UR UR5, SR_CTAID.Y ;  /* 0x00000000000579c3 */ /* 0x000e300000002600 */
[----:B------:R-:W0:Y:S08]  /*0070*/  LDC R0, c[0x0][0x364] ;  /* 0x0000d900ff007b82 */ /* 0x000e300000000800 */
[----:B------:R-:W1:Y:S01]  /*0080*/  S2UR UR4, SR_CTAID.X ;  /* 0x00000000000479c3 */ /* 0x000e620000002500 */
[----:B0-----:R-:W-:Y:S01]  /*0090*/  IMAD R0, R0, UR5, R3 ;  /* 0x0000000500007c24 */ /* 0x001fe2000f8e0203 */
[----:B--2---:R-:W-:-:S04]  /*00a0*/  MOV R3, UR6 ;  /* 0x0000000600037c02 */ /* 0x004fc80008000f00 */
[----:B------:R-:W-:Y:S01]  /*00b0*/  ISETP.GE.AND P0, PT, R0, R3, PT ;  /* 0x000000030000720c */ /* 0x000fe20003f06270 */
[----:B-1----:R-:W-:Y:S01]  /*00c0*/  IMAD R5, R5, UR4, R2 ;  /* 0x0000000405057c24 */ /* 0x002fe2000f8e0202 */
[----:B---3--:R-:W-:-:S04]  /*00d0*/  MOV R2, UR7 ;  /* 0x0000000700027c02 */ /* 0x008fc80008000f00 */
[----:B------:R-:W-:-:S13]  /*00e0*/  ISETP.GE.OR P0, PT, R5, R2, P0 ;  /* 0x000000020500720c */ /* 0x000fda0000706670 */
[----:B------:R-:W-:Y:S05]  /*00f0*/  @P0 EXIT ;  /* 0x000000000000094d */ /* 0x000fea0003800000 */
[----:B------:R-:W0:Y:S01]  /*0100*/  LDCU UR5, c[0x0][0x3a0] ;  /* 0x00007400ff0577ac */ /* 0x000e220008000800 */
[----:B------:R-:W-:Y:S01]  /*0110*/  HFMA2 R6, -RZ, RZ, 0, 0 ;  /* 0x00000000ff067431 */ /* 0x000fe200000001ff */
[----:B------:R-:W1:Y:S01]  /*0120*/  LDCU.64 UR8, c[0x0][0x358] ;  /* 0x00006b00ff0877ac */ /* 0x000e620008000a00 */
[----:B0-----:R-:W-:-:S09]  /*0130*/  UISETP.GE.AND UP0, UPT, UR5, 0x1, UPT ;  /* 0x000000010500788c */ /* 0x001fd2000bf06270 */
[----:B-1----:R-:W-:Y:S05]  /*0140*/  BRA.U !UP0, `(.L_x_118) ;  /* 0x0000000908b07547 */ /* 0x002fea000b800000 */
[----:B------:R-:W0:Y:S01]  /*0150*/  LDC.64 R12, c[0x0][0x388] ;  /* 0x0000e200ff0c7b82 */ /* 0x000e220000000a00 */
[----:B------:R-:W-:Y:S01]  /*0160*/  UISETP.GE.U32.AND UP1, UPT, UR5, 0x8, UPT ;  /* 0x000000080500788c */ /* 0x000fe2000bf26070 */
[----:B------:R-:W-:Y:S01]  /*0170*/  MOV R6, RZ ;  /* 0x000000ff00067202 */ /* 0x000fe20000000f00 */
[----:B------:R-:W-:Y:S01]  /*0180*/  ULOP3.LUT UR6, UR5, 0x7, URZ, 0xc0, !UPT ;  /* 0x0000000705067892 */ /* 0x000fe2000f8ec0ff */
[----:B------:R-:W-:-:S03]  /*0190*/  UMOV UR4, URZ ;  /* 0x000000ff00047c82 */ /* 0x000fc60008000000 */
[----:B------:R-:W-:Y:S01]  /*01a0*/  UISETP.NE.AND UP0, UPT, UR6, URZ, UPT ;  /* 0x000000ff0600728c */ /* 0x000fe2000bf05270 */
[----:B0-----:R-:W-:Y:S02]  /*01b0*/  IMAD.WIDE.U32 R12, R0, 0x4, R12 ;  /* 0x00000004000c7825 */ /* 0x001fe400078e000c */
[----:B------:R-:W-:Y:S08]  /*01c0*/  BRA.U !UP1, `(.L_x_119) ;  /* 0x00000005093c7547 */ /* 0x000ff0000b800000 */
[----:B------:R-:W-:Y:S01]  /*01d0*/  ULOP3.LUT UR4, UR5, 0x7ffffff8, URZ, 0xc0, !UPT ;  /* 0x7ffffff805047892 */ /* 0x000fe2000f8ec0ff */
[----:B------:R-:W-:Y:S02]  /*01e0*/  ISETP.NE.AND P0, PT, R5, RZ, PT ;  /* 0x000000ff0500720c */ /* 0x000fe40003f05270 */
[----:B------:R-:W-:Y:S01]  /*01f0*/  MOV R6, RZ ;  /* 0x000000ff00067202 */ /* 0x000fe20000000f00 */
[----:B------:R-:W-:Y:S01]  /*0200*/  UIADD3 UR5, UPT, UPT, -UR4, URZ, URZ ;  /* 0x000000ff04057290 */ /* 0x000fe2000fffe1ff */
[----:B------:R-:W-:Y:S02]  /*0210*/  MOV R4, R0 ;  /* 0x0000000000047202 */ /* 0x000fe40000000f00 */
[----:B------:R-:W-:-:S09]  /*0220*/  MOV R7, R5 ;  /* 0x0000000500077202 */ /* 0x000fd20000000f00 */
.L_x_120:
[----:B0-----:R-:W0:Y:S01]  /*0230*/  LDC.64 R2, c[0x0][0x390] ;  /* 0x0000e400ff027b82 */ /* 0x001e220000000a00 */
[----:B------:R-:W2:Y:S07]  /*0240*/  @!P0 LDG.E R9, desc[UR8][R12.64] ;  /* 0x000000080c098981 */ /* 0x000eae000c1e1900 */
[----:B------:R-:W1:Y:S01]  /*0250*/  LDC.64 R16, c[0x0][0x398] ;  /* 0x0000e600ff107b82 */ /* 0x000e620000000a00 */
[----:B0-----:R-:W-:-:S07]  /*0260*/  IMAD.WIDE R10, R4, 0x4, R2 ;  /* 0x00000004040a7825 */ /* 0x001fce00078e0202 */
[----:B------:R-:W0:Y:S01]  /*0270*/  LDC R3, c[0x0][0x3a8] ;  /* 0x0000ea00ff037b82 */ /* 0x000e220000000800 */
[----:B------:R-:W2:Y:S01]  /*0280*/  LDG.E R8, desc[UR8][R10.64] ;  /* 0x000000080a087981 */ /* 0x000ea2000c1e1900 */
[----:B-1----:R-:W-:-:S06]  /*0290*/  IMAD.WIDE R16, R7, 0x4, R16 ;  /* 0x0000000407107825 */ /* 0x002fcc00078e0210 */
[----:B------:R-:W1:Y:S01]  /*02a0*/  LDC R2, c[0x0][0x3a4] ;  /* 0x0000e900ff027b82 */ /* 0x000e620000000800 */
[----:B------:R3:W4:Y:S01]  /*02b0*/  LDG.E R29, desc[UR8][R16.64] ;  /* 0x00000008101d7981 */ /* 0x000722000c1e1900 */
[----:B0-----:R-:W-:-:S04]  /*02c0*/  IMAD.WIDE R18, R3, 0x4, R10 ;  /* 0x0000000403127825 */ /* 0x001fc800078e020a */
[----:B--2---:R-:W-:-:S05]  /*02d0*/  @!P0 FADD R9, R8, R9 ;  /* 0x0000000908098221 */ /* 0x004fca0000000000 */
[----:B------:R0:W-:Y:S04]  /*02e0*/  @!P0 STG.E desc[UR8][R12.64], R9 ;  /* 0x000000090c008986 */ /* 0x0001e8000c101908 */
[----:B------:R-:W2:Y:S04]  /*02f0*/  @!P0 LDG.E R22, desc[UR8][R12.64] ;  /* 0x000000080c168981 */ /* 0x000ea8000c1e1900 */
[----:B------:R-:W2:Y:S01]  /*0300*/  LDG.E R27, desc[UR8][R18.64] ;  /* 0x00000008121b7981 */ /* 0x000ea2000c1e1900 */
[----:B-1----:R-:W-:-:S04]  /*0310*/  IMAD.WIDE R14, R2, 0x4, R16 ;  /* 0x00000004020e7825 */ /* 0x002fc800078e0210 */
[----:B------:R-:W-:Y:S01]  /*0320*/  IMAD.WIDE R10, R3, 0x4, R18 ;  /* 0x00000004030a7825 */ /* 0x000fe200078e0212 */
[----:B------:R1:W5:Y:S03]  /*0330*/  LDG.E R28, desc[UR8][R14.64] ;  /* 0x000000080e1c7981 */ /* 0x000366000c1e1900 */
[----:B--2---:R-:W-:-:S05]  /*0340*/  @!P0 FADD R22, R27, R22 ;  /* 0x000000161b168221 */ /* 0x004fca0000000000 */
[----:B------:R2:W-:Y:S04]  /*0350*/  @!P0 STG.E desc[UR8][R12.64], R22 ;  /* 0x000000160c008986 */ /* 0x0005e8000c101908 */
[----:B------:R-:W0:Y:S04]  /*0360*/  LDG.E R25, desc[UR8][R10.64] ;  /* 0x000000080a197981 */ /* 0x000e28000c1e1900 */
[----:B------:R-:W0:Y:S01]  /*0370*/  @!P0 LDG.E R20, desc[UR8][R12.64] ;  /* 0x000000080c148981 */ /* 0x000e22000c1e1900 */
[----:B---3--:R-:W-:-:S05]  /*0380*/  IMAD.WIDE R16, R2, 0x4, R14 ;  /* 0x0000000402107825 */ /* 0x008fca00078e020e */
[----:B------:R3:W5:Y:S01]  /*0390*/  LDG.E R26, desc[UR8][R16.64] ;  /* 0x00000008101a7981 */ /* 0x000762000c1e1900 */
[----:B0-----:R-:W-:Y:S01]  /*03a0*/  @!P0 FADD R9, R25, R20 ;  /* 0x0000001419098221 */ /* 0x001fe20000000000 */
[----:B------:R-:W-:-:S04]  /*03b0*/  IMAD.WIDE R20, R3, 0x4, R10 ;  /* 0x0000000403147825 */ /* 0x000fc800078e020a */
[----:B------:R0:W-:Y:S04]  /*03c0*/  @!P0 STG.E desc[UR8][R12.64], R9 ;  /* 0x000000090c008986 */ /* 0x0001e8000c101908 */
[----:B------:R-:W4:Y:S04]  /*03d0*/  LDG.E R23, desc[UR8][R20.64] ;  /* 0x0000000814177981 */ /* 0x000f28000c1e1900 */
[----:B------:R-:W4:Y:S01]  /*03e0*/  @!P0 LDG.E R24, desc[UR8][R12.64] ;  /* 0x000000080c188981 */ /* 0x000f22000c1e1900 */
[----:B------:R-:W-:-:S04]  /*03f0*/  IMAD.WIDE R18, R2, 0x4, R16 ;  /* 0x0000000402127825 */ /* 0x000fc800078e0210 */
[----:B-1----:R-:W-:-:S04]  /*0400*/  IMAD.WIDE R14, R3, 0x4, R20 ;  /* 0x00000004030e7825 */ /* 0x002fc800078e0214 */
[----:B----4-:R-:W-:Y:S02]  /*0410*/  @!P0 FADD R10, R23, R24 ;  /* 0x00000018170a8221 */ /* 0x010fe40000000000 */
[----:B------:R1:W4:Y:S04]  /*0420*/  LDG.E R24, desc[UR8][R18.64] ;  /* 0x0000000812187981 */ /* 0x000328000c1e1900 */
[----:B------:R-:W-:Y:S04]  /*0430*/  @!P0 STG.E desc[UR8][R12.64], R10 ;  /* 0x0000000a0c008986 */ /* 0x000fe8000c101908 */
[----:B------:R-:W0:Y:S04]  /*0440*/  LDG.E R11, desc[UR8][R14.64] ;  /* 0x000000080e0b7981 */ /* 0x000e28000c1e1900 */
[----:B--2---:R-:W0:Y:S01]  /*0450*/  @!P0 LDG.E R22, desc[UR8][R12.64] ;  /* 0x000000080c168981 */ /* 0x004e22000c1e1900 */
[----:B---3--:R-:W-:-:S04]  /*0460*/  IMAD.WIDE R16, R2, 0x4, R18 ;  /* 0x0000000402107825 */ /* 0x008fc800078e0212 */
[----:B------:R-:W-:-:S04]  /*0470*/  IMAD.WIDE R20, R3, 0x4, R14 ;  /* 0x0000000403147825 */ /* 0x000fc800078e020e */
[----:B0-----:R-:W-:Y:S02]  /*0480*/  @!P0 FADD R9, R11, R22 ;  /* 0x000000160b098221 */ /* 0x001fe40000000000 */
[----:B------:R0:W2:Y:S04]  /*0490*/  LDG.E R22, desc[UR8][R16.64] ;  /* 0x0000000810167981 */ /* 0x0000a8000c1e1900 */
[----:B------:R3:W-:Y:S04]  /*04a0*/  @!P0 STG.E desc[UR8][R12.64], R9 ;  /* 0x000000090c008986 */ /* 0x0007e8000c101908 */
[----:B------:R-:W0:Y:S04]  /*04b0*/  @!P0 LDG.E R14, desc[UR8][R12.64] ;  /* 0x000000080c0e8981 */ /* 0x000e28000c1e1900 */
[----:B---3--:R-:W0:Y:S01]  /*04c0*/  LDG.E R9, desc[UR8][R20.64] ;  /* 0x0000000814097981 */ /* 0x008e22000c1e1900 */
[----:B-1----:R-:W-:-:S04]  /*04d0*/  IMAD.WIDE R18, R2, 0x4, R16 ;  /* 0x0000000402127825 */ /* 0x002fc800078e0210 */
[----:B------:R-:W-:Y:S01]  /*04e0*/  FFMA R6, R8, R29, R6 ;  /* 0x0000001d08067223 */ /* 0x000fe20000000006 */
[----:B------:R1:W3:Y:S01]  /*04f0*/  LDG.E R10, desc[UR8][R18.64] ;  /* 0x00000008120a7981 */ /* 0x0002e2000c1e1900 */
[----:B0-----:R-:W-:Y:S01]  /*0500*/  @!P0 FADD R17, R9, R14 ;  /* 0x0000000e09118221 */ /* 0x001fe20000000000 */
[----:B------:R-:W-:-:S04]  /*0510*/  IMAD.WIDE R14, R3, 0x4, R20 ;  /* 0x00000004030e7825 */ /* 0x000fc800078e0214 */
[----:B------:R0:W-:Y:S04]  /*0520*/  @!P0 STG.E desc[UR8][R12.64], R17 ;  /* 0x000000110c008986 */ /* 0x0001e8000c101908 */
[----:B------:R-:W1:Y:S04]  /*0530*/  LDG.E R8, desc[UR8][R14.64] ;  /* 0x000000080e087981 */ /* 0x000e68000c1e1900 */
[----:B------:R-:W1:Y:S01]  /*0540*/  @!P0 LDG.E R29, desc[UR8][R12.64] ;  /* 0x000000080c1d8981 */ /* 0x000e62000c1e1900 */
[----:B------:R-:W-:-:S04]  /*0550*/  IMAD.WIDE R20, R3, 0x4, R14 ;  /* 0x0000000403147825 */ /* 0x000fc800078e020e */
[----:B0-----:R-:W-:-:S04]  /*0560*/  IMAD.WIDE R16, R2, 0x4, R18 ;  /* 0x0000000402107825 */ /* 0x001fc800078e0212 */
[----:B-1----:R-:W-:Y:S02]  /*0570*/  @!P0 FADD R18, R8, R29 ;  /* 0x0000001d08128221 */ /* 0x002fe40000000000 */
[----:B------:R-:W3:Y:S04]  /*0580*/  LDG.E R29, desc[UR8][R16.64] ;  /* 0x00000008101d7981 */ /* 0x000ee8000c1e1900 */
[----:B------:R0:W-:Y:S04]  /*0590*/  @!P0 STG.E desc[UR8][R12.64], R18 ;  /* 0x000000120c008986 */ /* 0x0001e8000c101908 */
[----:B------:R-:W3:Y:S04]  /*05a0*/  LDG.E R20, desc[UR8][R20.64] ;  /* 0x0000000814147981 */ /* 0x000ee8000c1e1900 */
[----:B------:R-:W3:Y:S01]  /*05b0*/  @!P0 LDG.E R15, desc[UR8][R12.64] ;  /* 0x000000080c0f8981 */ /* 0x000ee2000c1e1900 */
[----:B0-----:R-:W-:-:S06]  /*05c0*/  IMAD.WIDE R18, R2, 0x4, R16 ;  /* 0x0000000402127825 */ /* 0x001fcc00078e0210 */
[----:B------:R-:W3:Y:S01]  /*05d0*/  LDG.E R19, desc[UR8][R18.64] ;  /* 0x0000000812137981 */ /* 0x000ee2000c1e1900 */
[----:B-----5:R-:W-:-:S04]  /*05e0*/  FFMA R6, R27, R28, R6 ;  /* 0x0000001c1b067223 */ /* 0x020fc80000000006 */
[----:B------:R-:W-:Y:S01]  /*05f0*/  FFMA R6, R25, R26, R6 ;  /* 0x0000001a19067223 */ /* 0x000fe20000000006 */
[----:B------:R-:W-:-:S03]  /*0600*/  UIADD3 UR5, UPT, UPT, UR5, 0x8, URZ ;  /* 0x0000000805057890 */ /* 0x000fc6000fffe0ff */
[----:B----4-:R-:W-:Y:S01]  /*0610*/  FFMA R6, R23, R24, R6 ;  /* 0x0000001817067223 */ /* 0x010fe20000000006 */
[----:B------:R-:W-:-:S03]  /*0620*/  UISETP.NE.AND UP1, UPT, UR5, URZ, UPT ;  /* 0x000000ff0500728c */ /* 0x000fc6000bf25270 */
[----:B--2---:R-:W-:-:S04]  /*0630*/  FFMA R6, R11, R22, R6 ;  /* 0x000000160b067223 */ /* 0x004fc80000000006 */
[----:B---3--:R-:W-:Y:S01]  /*0640*/  FFMA R9, R9, R10, R6 ;  /* 0x0000000a09097223 */ /* 0x008fe20000000006 */
[----:B------:R-:W-:Y:S02]  /*0650*/  LEA R4, R3, R4, 0x3 ;  /* 0x0000000403047211 */ /* 0x000fe400078e18ff */
[----:B------:R-:W-:Y:S01]  /*0660*/  LEA R7, R2, R7, 0x3 ;  /* 0x0000000702077211 */ /* 0x000fe200078e18ff */
[----:B------:R-:W-:-:S05]  /*0670*/  @!P0 FADD R15, R20, R15 ;  /* 0x0000000f140f8221 */ /* 0x000fca0000000000 */
[----:B------:R0:W-:Y:S01]  /*0680*/  @!P0 STG.E desc[UR8][R12.64], R15 ;  /* 0x0000000f0c008986 */ /* 0x0001e2000c101908 */
[----:B------:R-:W-:-:S04]  /*0690*/  FFMA R9, R8, R29, R9 ;  /* 0x0000001d08097223 */ /* 0x000fc80000000009 */
[----:B------:R-:W-:Y:S01]  /*06a0*/  FFMA R6, R20, R19, R9 ;  /* 0x0000001314067223 */ /* 0x000fe20000000009 */
[----:B------:R-:W-:Y:S06]  /*06b0*/  BRA.U UP1, `(.L_x_120) ;  /* 0xfffffff901dc7547 */ /* 0x000fec000b83ffff */
.L_x_119:
[----:B------:R-:W-:Y:S05]  /*06c0*/  BRA.U !UP0, `(.L_x_118) ;  /* 0x0000000508507547 */ /* 0x000fea000b800000 */
[----:B------:R-:W1:Y:S01]  /*06d0*/  LDCU UR5, c[0x0][0x3a0] ;  /* 0x00007400ff0577ac */ /* 0x000e620008000800 */
[----:B------:R-:W-:Y:S02]  /*06e0*/  UISETP.GE.U32.AND UP0, UPT, UR6, 0x4, UPT ;  /* 0x000000040600788c */ /* 0x000fe4000bf06070 */
[----:B-1----:R-:W-:-:S04]  /*06f0*/  ULOP3.LUT UR7, UR5, 0x3, URZ, 0xc0, !UPT ;  /* 0x0000000305077892 */ /* 0x002fc8000f8ec0ff */
[----:B------:R-:W-:-:S03]  /*0700*/  UISETP.NE.AND UP1, UPT, UR7, URZ, UPT ;  /* 0x000000ff0700728c */ /* 0x000fc6000bf25270 */
[----:B------:R-:W-:Y:S08]  /*0710*/  BRA.U !UP0, `(.L_x_121) ;  /* 0x0000000108987547 */ /* 0x000ff0000b800000 */
[----:B------:R-:W1:Y:S01]  /*0720*/  LDC.64 R10, c[0x0][0x390] ;  /* 0x0000e400ff0a7b82 */ /* 0x000e620000000a00 */
[----:B------:R-:W-:Y:S01]  /*0730*/  ISETP.NE.AND P0, PT, R5, RZ, PT ;  /* 0x000000ff0500720c */ /* 0x000fe20003f05270 */
[----:B------:R-:W-:-:S06]  /*0740*/  IMAD R7, R3, UR4, R0 ;  /* 0x0000000403077c24 */ /* 0x000fcc000f8e0200 */
[----:B0-----:R-:W0:Y:S06]  /*0750*/  LDC.64 R14, c[0x0][0x398] ;  /* 0x0000e600ff0e7b82 */ /* 0x001e2c0000000a00 */
[----:B------:R-:W2:Y:S01]  /*0760*/  @!P0 LDG.E R4, desc[UR8][R12.64] ;  /* 0x000000080c048981 */ /* 0x000ea2000c1e1900 */
[----:B-1----:R-:W-:-:S05]  /*0770*/  IMAD.WIDE R10, R7, 0x4, R10 ;  /* 0x00000004070a7825 */ /* 0x002fca00078e020a */
[----:B------:R-:W2:Y:S01]  /*0780*/  LDG.E R7, desc[UR8][R10.64] ;  /* 0x000000080a077981 */ /* 0x000ea2000c1e1900 */
[----:B------:R-:W-:Y:S02]  /*0790*/  IMAD R9, R2, UR4, R5 ;  /* 0x0000000402097c24 */ /* 0x000fe4000f8e0205 */
[----:B------:R-:W-:-:S04]  /*07a0*/  IMAD.WIDE R16, R3, 0x4, R10 ;  /* 0x0000000403107825 */ /* 0x000fc800078e020a */
[----:B0-----:R-:W-:-:S04]  /*07b0*/  IMAD.WIDE R14, R9, 0x4, R14 ;  /* 0x00000004090e7825 */ /* 0x001fc800078e020e */
[----:B--2---:R-:W-:Y:S02]  /*07c0*/  @!P0 FADD R23, R7, R4 ;  /* 0x0000000407178221 */ /* 0x004fe40000000000 */
[----:B------:R0:W2:Y:S04]  /*07d0*/  LDG.E R4, desc[UR8][R14.64] ;  /* 0x000000080e047981 */ /* 0x0000a8000c1e1900 */
[----:B------:R1:W-:Y:S04]  /*07e0*/  @!P0 STG.E desc[UR8][R12.64], R23 ;  /* 0x000000170c008986 */ /* 0x0003e8000c101908 */
[----:B------:R-:W3:Y:S04]  /*07f0*/  LDG.E R18, desc[UR8][R16.64] ;  /* 0x0000000810127981 */ /* 0x000ee8000c1e1900 */
[----:B------:R-:W3:Y:S01]  /*0800*/  @!P0 LDG.E R25, desc[UR8][R12.64] ;  /* 0x000000080c198981 */ /* 0x000ee2000c1e1900 */
[----:B------:R-:W-:-:S04]  /*0810*/  IMAD.WIDE R8, R2, 0x4, R14 ;  /* 0x0000000402087825 */ /* 0x000fc800078e020e */
[----:B------:R-:W-:Y:S01]  /*0820*/  IMAD.WIDE R10, R3, 0x4, R16 ;  /* 0x00000004030a7825 */ /* 0x000fe200078e0210 */
[----:B------:R4:W5:Y:S03]  /*0830*/  LDG.E R21, desc[UR8][R8.64] ;  /* 0x0000000808157981 */ /* 0x000966000c1e1900 */
[----:B---3--:R-:W-:-:S05]  /*0840*/  @!P0 FADD R25, R18, R25 ;  /* 0x0000001912198221 */ /* 0x008fca0000000000 */
[----:B------:R3:W-:Y:S04]  /*0850*/  @!P0 STG.E desc[UR8][R12.64], R25 ;  /* 0x000000190c008986 */ /* 0x0007e8000c101908 */
[----:B------:R-:W1:Y:S04]  /*0860*/  LDG.E R19, desc[UR8][R10.64] ;  /* 0x000000080a137981 */ /* 0x000e68000c1e1900 */
[----:B------:R-:W1:Y:S01]  /*0870*/  @!P0 LDG.E R20, desc[UR8][R12.64] ;  /* 0x000000080c148981 */ /* 0x000e62000c1e1900 */
[----:B0-----:R-:W-:-:S04]  /*0880*/  IMAD.WIDE R14, R2, 0x4, R8 ;  /* 0x00000004020e7825 */ /* 0x001fc800078e0208 */
[----:B------:R-:W-:-:S04]  /*0890*/  IMAD.WIDE R16, R3, 0x4, R10 ;  /* 0x0000000403107825 */ /* 0x000fc800078e020a */
[----:B----4-:R-:W-:-:S04]  /*08a0*/  IMAD.WIDE R8, R2, 0x4, R14 ;  /* 0x0000000402087825 */ /* 0x010fc800078e020e */
[----:B-1----:R-:W-:Y:S02]  /*08b0*/  @!P0 FADD R23, R19, R20 ;  /* 0x0000001413178221 */ /* 0x002fe40000000000 */
[----:B------:R-:W4:Y:S04]  /*08c0*/  LDG.E R20, desc[UR8][R14.64] ;  /* 0x000000080e147981 */ /* 0x000f28000c1e1900 */
[----:B------:R3:W-:Y:S04]  /*08d0*/  @!P0 STG.E desc[UR8][R12.64], R23 ;  /* 0x000000170c008986 */ /* 0x0007e8000c101908 */
[----:B------:R-:W3:Y:S04]  /*08e0*/  LDG.E R16, desc[UR8][R16.64] ;  /* 0x0000000810107981 */ /* 0x000ee8000c1e1900 */
[----:B------:R-:W3:Y:S04]  /*08f0*/  @!P0 LDG.E R22, desc[UR8][R12.64] ;  /* 0x000000080c168981 */ /* 0x000ee8000c1e1900 */
[----:B------:R-:W4:Y:S01]  /*0900*/  LDG.E R8, desc[UR8][R8.64] ;  /* 0x0000000808087981 */ /* 0x000f22000c1e1900 */
[----:B--2---:R-:W-:-:S04]  /*0910*/  FFMA R7, R7, R4, R6 ;  /* 0x0000000407077223 */ /* 0x004fc80000000006 */
[----:B-----5:R-:W-:Y:S01]  /*0920*/  FFMA R18, R18, R21, R7 ;  /* 0x0000001512127223 */ /* 0x020fe20000000007 */
[----:B------:R-:W-:Y:S01]  /*0930*/  UIADD3 UR4, UPT, UPT, UR4, 0x4, URZ ;  /* 0x0000000404047890 */ /* 0x000fe2000fffe0ff */
[----:B---3--:R-:W-:-:S05]  /*0940*/  @!P0 FADD R11, R16, R22 ;  /* 0x00000016100b8221 */ /* 0x008fca0000000000 */
[----:B------:R1:W-:Y:S01]  /*0950*/  @!P0 STG.E desc[UR8][R12.64], R11 ;  /* 0x0000000b0c008986 */ /* 0x0003e2000c101908 */
[----:B----4-:R-:W-:-:S04]  /*0960*/  FFMA R19, R19, R20, R18 ;  /* 0x0000001413137223 */ /* 0x010fc80000000012 */
[----:B------:R-:W-:-:S07]  /*0970*/  FFMA R6, R16, R8, R19 ;  /* 0x0000000810067223 */ /* 0x000fce0000000013 */
.L_x_121:
[----:B------:R-:W-:Y:S05]  /*0980*/  BRA.U !UP1, `(.L_x_118) ;  /* 0x0000000109a07547 */ /* 0x000fea000b800000 */
[----:B------:R-:W-:Y:S02]  /*0990*/  UISETP.NE.AND UP0, UPT, UR7, 0x1, UPT ;  /* 0x000000010700788c */ /* 0x000fe4000bf05270 */
[----:B------:R-:W-:-:S04]  /*09a0*/  ULOP3.LUT UR5, UR5, 0x1, URZ, 0xc0, !UPT ;  /* 0x0000000105057892 */ /* 0x000fc8000f8ec0ff */
[----:B------:R-:W-:-:S03]  /*09b0*/  UISETP.NE.U32.AND UP1, UPT, UR5, 0x1, UPT ;  /* 0x000000010500788c */ /* 0x000fc6000bf25070 */
[----:B------:R-:W-:Y:S08]  /*09c0*/  BRA.U !UP0, `(.L_x_122) ;  /* 0x0000000108587547 */ /* 0x000ff0000b800000 */
[----:B------:R-:W2:Y:S01]  /*09d0*/  LDC.64 R8, c[0x0][0x390] ;  /* 0x0000e400ff087b82 */ /* 0x000ea20000000a00 */
[----:B------:R-:W-:Y:S01]  /*09e0*/  ISETP.NE.AND P0, PT, R5, RZ, PT ;  /* 0x000000ff0500720c */ /* 0x000fe20003f05270 */
[----:B------:R-:W-:-:S12]  /*09f0*/  IMAD R17, R3, UR4, R0 ;  /* 0x0000000403117c24 */ /* 0x000fd8000f8e0200 */
[----:B------:R-:W3:Y:S01]  /*0a00*/  @!P0 LDG.E R19, desc[UR8][R12.64] ;  /* 0x000000080c138981 */ /* 0x000ee2000c1e1900 */
[----:B--2---:R-:W-:Y:S02]  /*0a10*/  IMAD.WIDE R16, R17, 0x4, R8 ;  /* 0x0000000411107825 */ /* 0x004fe400078e0208 */
[----:B------:R-:W2:Y:S03]  /*0a20*/  LDC.64 R8, c[0x0][0x398] ;  /* 0x0000e600ff087b82 */ /* 0x000ea60000000a00 */
[----:B------:R-:W3:Y:S01]  /*0a30*/  LDG.E R21, desc[UR8][R16.64] ;  /* 0x0000000810157981 */ /* 0x000ee2000c1e1900 */
[----:B------:R-:W-:Y:S02]  /*0a40*/  IMAD R7, R2, UR4, R5 ;  /* 0x0000000402077c24 */ /* 0x000fe4000f8e0205 */
[----:B-1----:R-:W-:-:S04]  /*0a50*/  IMAD.WIDE R10, R3, 0x4, R16 ;  /* 0x00000004030a7825 */ /* 0x002fc800078e0210 */
[----:B--2---:R-:W-:-:S05]  /*0a60*/  IMAD.WIDE R8, R7, 0x4, R8 ;  /* 0x0000000407087825 */ /* 0x004fca00078e0208 */
[----:B------:R-:W2:Y:S01]  /*0a70*/  LDG.E R7, desc[UR8][R8.64] ;  /* 0x0000000808077981 */ /* 0x000ea2000c1e1900 */
[----:B0-----:R-:W-:-:S04]  /*0a80*/  IMAD.WIDE R14, R2, 0x4, R8 ;  /* 0x00000004020e7825 */ /* 0x001fc800078e0208 */
[----:B---3--:R-:W-:-:S05]  /*0a90*/  @!P0 FADD R19, R21, R19 ;  /* 0x0000001315138221 */ /* 0x008fca0000000000 */
[----:B------:R3:W-:Y:S04]  /*0aa0*/  @!P0 STG.E desc[UR8][R12.64], R19 ;  /* 0x000000130c008986 */ /* 0x0007e8000c101908 */
[----:B------:R-:W4:Y:S04]  /*0ab0*/  LDG.E R10, desc[UR8][R10.64] ;  /* 0x000000080a0a7981 */ /* 0x000f28000c1e1900 */
[----:B------:R-:W4:Y:S04]  /*0ac0*/  @!P0 LDG.E R4, desc[UR8][R12.64] ;  /* 0x000000080c048981 */ /* 0x000f28000c1e1900 */
[----:B------:R-:W5:Y:S01]  /*0ad0*/  LDG.E R14, desc[UR8][R14.64] ;  /* 0x000000080e0e7981 */ /* 0x000f62000c1e1900 */
[----:B------:R-:W-:Y:S01]  /*0ae0*/  UIADD3 UR4, UPT, UPT, UR4, 0x2, URZ ;  /* 0x0000000204047890 */ /* 0x000fe2000fffe0ff */
[----:B--2---:R-:W-:Y:S01]  /*0af0*/  FFMA R7, R21, R7, R6 ;  /* 0x0000000715077223 */ /* 0x004fe20000000006 */
[----:B----4-:R-:W-:-:S05]  /*0b00*/  @!P0 FADD R17, R10, R4 ;  /* 0x000000040a118221 */ /* 0x010fca0000000000 */
[----:B------:R3:W-:Y:S01]  /*0b10*/  @!P0 STG.E desc[UR8][R12.64], R17 ;  /* 0x000000110c008986 */ /* 0x0007e2000c101908 */
[----:B-----5:R-:W-:-:S07]  /*0b20*/  FFMA R6, R10, R14, R7 ;  /* 0x0000000e0a067223 */ /* 0x020fce0000000007 */
.L_x_122:
[----:B------:R-:W-:Y:S05]  /*0b30*/  BRA.U UP1, `(.L_x_118) ;  /* 0x0000000101347547 */ /* 0x000fea000b800000 */
[----:B------:R-:W2:Y:S01]  /*0b40*/  LDC.64 R8, c[0x0][0x390] ;  /* 0x0000e400ff087b82 */ /* 0x000ea20000000a00 */
[----:B------:R-:W-:Y:S01]  /*0b50*/  ISETP.NE.AND P0, PT, R5, RZ, PT ;  /* 0x000000ff0500720c */ /* 0x000fe20003f05270 */
[----:B------:R-:W-:-:S06]  /*0b60*/  IMAD R3, R3, UR4, R0 ;  /* 0x0000000403037c24 */ /* 0x000fcc000f8e0200 */
[----:B-1----:R-:W1:Y:S06]  /*0b70*/  LDC.64 R10, c[0x0][0x398] ;  /* 0x0000e600ff0a7b82 */ /* 0x002e6c0000000a00 */
[----:B------:R-:W4:Y:S01]  /*0b80*/  @!P0 LDG.E R4, desc[UR8][R12.64] ;  /* 0x000000080c048981 */ /* 0x000f22000c1e1900 */
[----:B--2---:R-:W-:-:S06]  /*0b90*/  IMAD.WIDE R8, R3, 0x4, R8 ;  /* 0x0000000403087825 */ /* 0x004fcc00078e0208 */
[----:B------:R-:W4:Y:S01]  /*0ba0*/  LDG.E R9, desc[UR8][R8.64] ;  /* 0x0000000808097981 */ /* 0x000f22000c1e1900 */
[----:B------:R-:W-:-:S04]  /*0bb0*/  IMAD R3, R2, UR4, R5 ;  /* 0x0000000402037c24 */ /* 0x000fc8000f8e0205 */
[----:B-1----:R-:W-:-:S06]  /*0bc0*/  IMAD.WIDE R10, R3, 0x4, R10 ;  /* 0x00000004030a7825 */ /* 0x002fcc00078e020a */
[----:B------:R-:W2:Y:S01]  /*0bd0*/  LDG.E R11, desc[UR8][R10.64] ;  /* 0x000000080a0b7981 */ /* 0x000ea2000c1e1900 */
[----:B----4-:R-:W-:-:S05]  /*0be0*/  @!P0 FADD R3, R9, R4 ;  /* 0x0000000409038221 */ /* 0x010fca0000000000 */
[----:B------:R4:W-:Y:S01]  /*0bf0*/  @!P0 STG.E desc[UR8][R12.64], R3 ;  /* 0x000000030c008986 */ /* 0x0009e2000c101908 */
[----:B--2---:R-:W-:-:S07]  /*0c00*/  FFMA R6, R9, R11, R6 ;  /* 0x0000000b09067223 */ /* 0x004fce0000000006 */
.L_x_118:
[----:B------:R-:W2:Y:S01]  /*0c10*/  LDC.64 R8, c[0x0][0x380] ;  /* 0x0000e000ff087b82 */ /* 0x000ea20000000a00 */
[----:B----4-:R-:W-:-:S04]  /*0c20*/  IMAD R3, R0, R2, R5 ;  /* 0x0000000200037224 */ /* 0x010fc800078e0205 */
[----:B--2---:R-:W-:-:S05]  /*0c30*/  IMAD.WIDE R2, R3, 0x4, R8 ;  /* 0x0000000403027825 */ /* 0x004fca00078e0208 */
[----:B------:R-:W-:Y:S01]  /*0c40*/  STG.E desc[UR8][R2.64], R6 ;  /* 0x0000000602007986 */ /* 0x000fe2000c101908 */
[----:B------:R-:W-:Y:S05]  /*0c50*/  EXIT ;  /* 0x000000000000794d */ /* 0x000fea0003800000 */
.L_x_123:
        /* <DEDUP_REMOVED lines=10> */
.L_x_145:


//--------------------- .text._Z18dinp_backward_cudaPfPKfS1_iii --------------------------
	.section	.text._Z18dinp_backward_cudaPfPKfS1_iii,"ax",@progbits
	.align	128
        .global         _Z18dinp_backward_cudaPfPKfS1_iii
        .type           _Z18dinp_backward_cudaPfPKfS1_iii,@function
        .size           _Z18dinp_backward_cudaPfPKfS1_iii,(.L_x_146 - _Z18dinp_backward_cudaPfPKfS1_iii)
        .other          _Z18dinp_backward_cudaPfPKfS1_iii,@"STO_CUDA_ENTRY STV_DEFAULT"
_Z18dinp_backward_cudaPfPKfS1_iii:
.text._Z18dinp_backward_cudaPfPKfS1_iii:
[----:B------:R-:W-:Y:S01]  /*0000*/  LDC R1, c[0x0][0x37c] ;  /* 0x0000df00ff017b82 */ /* 0x000fe20000000800 */
[----:B------:R-:W0:Y:S07]  /*0010*/  S2R R4, SR_TID.Y ;  /* 0x0000000000047919 */ /* 0x000e2e0000002200 */
[----:B------:R-:W1:Y:S01]  /*0020*/  LDC R8, c[0x0][0x360] ;  /* 0x0000d800ff087b82 */ /* 0x000e620000000800 */
[----:B------:R-:W1:Y:S07]  /*0030*/  S2R R5, SR_TID.X ;  /* 0x0000000000057919 */ /* 0x000e6e0000002100 */
[----:B------:R-:W0:Y:S08]  /*0040*/  S2UR UR5, SR_CTAID.Y ;  /* 0x00000000000579c3 */ /* 0x000e300000002600 */
[----:B------:R-:W0:Y:S08]  /*0050*/  LDC R7, c[0x0][0x364] ;  /* 0x0000d900ff077b82 */ /* 0x000e300000000800 */
[----:B------:R-:W1:Y:S08]  /*0060*/  S2UR UR4, SR_CTAID.X ;  /* 0x00000000000479c3 */ /* 0x000e700000002500 */
[----:B------:R-:W2:Y:S08]  /*0070*/  LDC.64 R2, c[0x0][0x398] ;  /* 0x0000e600ff027b82 */ /* 0x000eb00000000a00 */
[----:B------:R-:W3:Y:S01]  /*0080*/  LDC R0, c[0x0][0x3a0] ;  /* 0x0000e800ff007b82 */ /* 0x000ee20000000800 */
[----:B0-----:R-:W-:-:S02]  /*0090*/  IMAD R7, R7, UR5, R4 ;  /* 0x0000000507077c24 */ /* 0x001fc4000f8e0204 */
[----:B-1----:R-:W-:-:S03]  /*00a0*/  IMAD R8, R8, UR4, R5 ;  /* 0x0000000408087c24 */ /* 0x002fc6000f8e0205 */
[----:B--2---:R-:W-:-:S04]  /*00b0*/  ISETP.GE.AND P0, PT, R7, R2, PT ;  /* 0x000000020700720c */ /* 0x004fc80003f06270 */
[----:B------:R-:W-:-:S04]  /*00c0*/  ISETP.GE.OR P0, PT, R8, R3, P0 ;  /* 0x000000030800720c */ /* 0x000fc80000706670 */
[----:B---3--:R-:W-:-:S13]  /*00d0*/  ISETP.LT.OR P0, PT, R0, 0x1, P0 ;  /* 0x000000010000780c */ /* 0x008fda0000701670 */
[----:B------:R-:W-:Y:S05]  /*00e0*/  @P0 EXIT ;  /* 0x000000000000094d */ /* 0x000fea0003800000 */
[----:B------:R-:W0:Y:S01]  /*00f0*/  LDC.64 R4, c[0x0][0x380] ;  /* 0x0000e000ff047b82 */ /* 0x000e220000000a00 */
[----:B------:R-:W1:Y:S01]  /*0100*/  LDCU.64 UR4, c[0x0][0x358] ;  /* 0x00006b00ff0477ac */ /* 0x000e620008000a00 */
[C---:B------:R-:W-:Y:S01]  /*0110*/  ISETP.GE.U32.AND P1, PT, R0.reuse, 0x8, PT ;  /* 0x000000080000780c */ /* 0x040fe20003f26070 */
[C---:B------:R-:W-:Y:S01]  /*0120*/  IMAD R9, R7.reuse, R3, R8 ;  /* 0x0000000307097224 */ /* 0x040fe200078e0208 */
[----:B------:R-:W-:Y:S01]  /*0130*/  LOP3.LUT R13, R0, 0x7, RZ, 0xc0, !PT ;  /* 0x00000007000d7812 */ /* 0x000fe200078ec0ff */
[----:B------:R-:W-:-:S03]  /*0140*/  IMAD R2, R7, R0, RZ ;  /* 0x0000000007027224 */ /* 0x000fc600078e02ff */
[----:B------:R-:W-:Y:S01]  /*0150*/  ISETP.NE.AND P0, PT, R13, RZ, PT ;  /* 0x000000ff0d00720c */ /* 0x000fe20003f05270 */
[----:B0-----:R-:W-:-:S04]  /*0160*/  IMAD.WIDE R4, R9, 0x4, R4 ;  /* 0x0000000409047825 */ /* 0x001fc800078e0204 */
[----:B------:R-:W-:Y:S01]  /*0170*/  HFMA2 R9, -RZ, RZ, 0, 0 ;  /* 0x00000000ff097431 */ /* 0x000fe200000001ff */
[----:B-1----:R0:W5:Y:S01]  /*0180*/  LDG.E R11, desc[UR4][R4.64] ;  /* 0x00000004040b7981 */ /* 0x002162000c1e1900 */
[----:B------:R-:W-:Y:S06]  /*0190*/  @!P1 BRA `(.L_x_124) ;  /* 0x0000000000e09947 */ /* 0x000fec0003800000 */
[----:B------:R-:W1:Y:S01]  /*01a0*/  LDC.64 R6, c[0x0][0x388] ;  /* 0x0000e200ff067b82 */ /* 0x000e620000000a00 */
[----:B------:R-:W-:Y:S02]  /*01b0*/  LOP3.LUT R9, R0, 0x7ffffff8, RZ, 0xc0, !PT ;  /* 0x7ffffff800097812 */ /* 0x000fe400078ec0ff */
[----:B------:R-:W-:Y:S02]  /*01c0*/  MOV R12, R8 ;  /* 0x00000008000c7202 */ /* 0x000fe40000000f00 */
[----:B------:R-:W-:Y:S01]  /*01d0*/  IADD3 R10, PT, PT, -R9, RZ, RZ ;  /* 0x000000ff090a7210 */ /* 0x000fe20007ffe1ff */
[----:B-1----:R-:W-:-:S03]  /*01e0*/  IMAD.WIDE.U32 R6, R2, 0x4, R6 ;  /* 0x0000000402067825 */ /* 0x002fc600078e0006 */
[----:B------:R-:W-:-:S04]  /*01f0*/  IADD3 R18, P1, PT, R6, 0x10, RZ ;  /* 0x0000001006127810 */ /* 0x000fc80007f3e0ff */
[----:B------:R-:W-:-:S09]  /*0200*/  IADD3.X R19, PT, PT, RZ, R7, RZ, P1, !PT ;  /* 0x00000007ff137210 */ /* 0x000fd20000ffe4ff */
.L_x_125:
[----:B------:R-:W1:Y:S01]  /*0210*/  LDC.64 R14, c[0x0][0x390] ;  /* 0x0000e400ff0e7b82 */ /* 0x000e620000000a00 */
[----:B------:R-:W-:Y:S02]  /*0220*/  MOV R6, R18 ;  /* 0x0000001200067202 */ /* 0x000fe40000000f00 */
[----:B------:R-:W-:-:S05]  /*0230*/  MOV R7, R19 ;  /* 0x0000001300077202 */ /* 0x000fca0000000f00 */
[----:B--2---:R-:W2:Y:S01]  /*0240*/  LDG.E R17, desc[UR4][R6.64+-0x10] ;  /* 0xfffff00406117981 */ /* 0x004ea2000c1e1900 */
[----:B-1----:R-:W-:-:S05]  /*0250*/  IMAD.WIDE R14, R12, 0x4, R14 ;  /* 0x000000040c0e7825 */ /* 0x002fca00078e020e */
[----:B------:R-:W2:Y:S02]  /*0260*/  LDG.E R16, desc[UR4][R14.64] ;  /* 0x000000040e107981 */ /* 0x000ea4000c1e1900 */
[----:B--2--5:R-:W-:Y:S01]  /*0270*/  FFMA R11, R16, R17, R11 ;  /* 0x00000011100b7223 */ /* 0x024fe2000000000b */
[----:B------:R-:W-:-:S04]  /*0280*/  IMAD.WIDE R16, R3, 0x4, R14 ;  /* 0x0000000403107825 */ /* 0x000fc800078e020e */
[----:B------:R1:W-:Y:S04]  /*0290*/  STG.E desc[UR4][R4.64], R11 ;  /* 0x0000000b04007986 */ /* 0x0003e8000c101904 */
[----:B------:R-:W2:Y:S04]  /*02a0*/  LDG.E R18, desc[UR4][R16.64] ;  /* 0x0000000410127981 */ /* 0x000ea8000c1e1900 */
[----:B------:R-:W2:Y:S02]  /*02b0*/  LDG.E R19, desc[UR4][R6.64+-0xc] ;  /* 0xfffff40406137981 */ /* 0x000ea4000c1e1900 */
[----:B--2---:R-:W-:Y:S01]  /*02c0*/  FFMA R21, R18, R19, R11 ;  /* 0x0000001312157223 */ /* 0x004fe2000000000b */
[----:B------:R-:W-:-:S04]  /*02d0*/  IMAD.WIDE R18, R3, 0x4, R16 ;  /* 0x0000000403127825 */ /* 0x000fc800078e0210 */
[----:B------:R2:W-:Y:S04]  /*02e0*/  STG.E desc[UR4][R4.64], R21 ;  /* 0x0000001504007986 */ /* 0x0005e8000c101904 */
[----:B------:R-:W3:Y:S04]  /*02f0*/  LDG.E R20, desc[UR4][R18.64] ;  /* 0x0000000412147981 */ /* 0x000ee8000c1e1900 */
[----:B------:R-:W3:Y:S01]  /*0300*/  LDG.E R22, desc[UR4][R6.64+-0x8] ;  /* 0xfffff80406167981 */ /* 0x000ee2000c1e1900 */
[----:B------:R-:W-:-:S04]  /*0310*/  IMAD.WIDE R14, R3, 0x4, R18 ;  /* 0x00000004030e7825 */ /* 0x000fc800078e0212 */
[----:B---3--:R-:W-:-:S05]  /*0320*/  FFMA R23, R20, R22, R21 ;  /* 0x0000001614177223 */ /* 0x008fca0000000015 */
[----:B------:R3:W-:Y:S04]  /*0330*/  STG.E desc[UR4][R4.64], R23 ;  /* 0x0000001704007986 */ /* 0x0007e8000c101904 */
[----:B------:R-:W4:Y:S04]  /*0340*/  LDG.E R20, desc[UR4][R14.64] ;  /* 0x000000040e147981 */ /* 0x000f28000c1e1900 */
[----:B-1----:R-:W4:Y:S01]  /*0350*/  LDG.E R11, desc[UR4][R6.64+-0x4] ;  /* 0xfffffc04060b7981 */ /* 0x002f22000c1e1900 */
[----:B------:R-:W-:-:S04]  /*0360*/  IMAD.WIDE R16, R3, 0x4, R14 ;  /* 0x0000000403107825 */ /* 0x000fc800078e020e */
[----:B----4-:R-:W-:-:S05]  /*0370*/  FFMA R11, R20, R11, R23 ;  /* 0x0000000b140b7223 */ /* 0x010fca0000000017 */
[----:B------:R1:W-:Y:S04]  /*0380*/  STG.E desc[UR4][R4.64], R11 ;  /* 0x0000000b04007986 */ /* 0x0003e8000c101904 */
[----:B------:R-:W2:Y:S04]  /*0390*/  LDG.E R20, desc[UR4][R16.64] ;  /* 0x0000000410147981 */ /* 0x000ea8000c1e1900 */
[----:B------:R-:W2:Y:S02]  /*03a0*/  LDG.E R18, desc[UR4][R6.64] ;  /* 0x0000000406127981 */ /* 0x000ea4000c1e1900 */
[----:B--2---:R-:W-:Y:S01]  /*03b0*/  FFMA R21, R20, R18, R11 ;  /* 0x0000001214157223 */ /* 0x004fe2000000000b */
[----:B------:R-:W-:-:S04]  /*03c0*/  IMAD.WIDE R18, R3, 0x4, R16 ;  /* 0x0000000403127825 */ /* 0x000fc800078e0210 */
[----:B------:R2:W-:Y:S04]  /*03d0*/  STG.E desc[UR4][R4.64], R21 ;  /* 0x0000001504007986 */ /* 0x0005e8000c101904 */
[----:B------:R-:W3:Y:S04]  /*03e0*/  LDG.E R20, desc[UR4][R18.64] ;  /* 0x0000000412147981 */ /* 0x000ee8000c1e1900 */
[----:B------:R-:W3:Y:S02]  /*03f0*/  LDG.E R14, desc[UR4][R6.64+0x4] ;  /* 0x00000404060e7981 */ /* 0x000ee4000c1e1900 */
[----:B---3--:R-:W-:Y:S01]  /*0400*/  FFMA R23, R20, R14, R21 ;  /* 0x0000000e14177223 */ /* 0x008fe20000000015 */
[----:B------:R-:W-:-:S04]  /*0410*/  IMAD.WIDE R14, R3, 0x4, R18 ;  /* 0x00000004030e7825 */ /* 0x000fc800078e0212 */
[----:B------:R2:W-:Y:S04]  /*0420*/  STG.E desc[UR4][R4.64], R23 ;  /* 0x0000001704007986 */ /* 0x0005e8000c101904 */
[----:B------:R-:W3:Y:S04]  /*0430*/  LDG.E R20, desc[UR4][R14.64] ;  /* 0x000000040e147981 */ /* 0x000ee8000c1e1900 */
[----:B-1----:R-:W3:Y:S01]  /*0440*/  LDG.E R11, desc[UR4][R6.64+0x8] ;  /* 0x00000804060b7981 */ /* 0x002ee2000c1e1900 */
[----:B------:R-:W-:Y:S01]  /*0450*/  IMAD.WIDE R16, R3, 0x4, R14 ;  /* 0x0000000403107825 */ /* 0x000fe200078e020e */
[----:B------:R-:W-:-:S03]  /*0460*/  IADD3 R10, PT, PT, R10, 0x8, RZ ;  /* 0x000000080a0a7810 */ /* 0x000fc60007ffe0ff */
[----:B---3--:R-:W-:-:S05]  /*0470*/  FFMA R25, R20, R11, R23 ;  /* 0x0000000b14197223 */ /* 0x008fca0000000017 */
[----:B------:R2:W-:Y:S04]  /*0480*/  STG.E desc[UR4][R4.64], R25 ;  /* 0x0000001904007986 */ /* 0x0005e8000c101904 */
[----:B------:R-:W3:Y:S04]  /*0490*/  LDG.E R16, desc[UR4][R16.64] ;  /* 0x0000000410107981 */ /* 0x000ee8000c1e1900 */
[----:B------:R-:W3:Y:S01]  /*04a0*/  LDG.E R11, desc[UR4][R6.64+0xc] ;  /* 0x00000c04060b7981 */ /* 0x000ee2000c1e1900 */
[----:B------:R-:W-:Y:S02]  /*04b0*/  ISETP.NE.AND P1, PT, R10, RZ, PT ;  /* 0x000000ff0a00720c */ /* 0x000fe40003f25270 */
[----:B------:R-:W-:-:S02]  /*04c0*/  IADD3 R18, P2, PT, R6, 0x20, RZ ;  /* 0x0000002006127810 */ /* 0x000fc40007f5e0ff */
[----:B------:R-:W-:Y:S02]  /*04d0*/  LEA R12, R3, R12, 0x3 ;  /* 0x0000000c030c7211 */ /* 0x000fe400078e18ff */
[----:B------:R-:W-:Y:S01]  /*04e0*/  IADD3.X R19, PT, PT, RZ, R7, RZ, P2, !PT ;  /* 0x00000007ff137210 */ /* 0x000fe200017fe4ff */
[----:B---3--:R-:W-:-:S05]  /*04f0*/  FFMA R11, R16, R11, R25 ;  /* 0x0000000b100b7223 */ /* 0x008fca0000000019 */
[----:B------:R2:W-:Y:S01]  /*0500*/  STG.E desc[UR4][R4.64], R11 ;  /* 0x0000000b04007986 */ /* 0x0005e2000c101904 */
[----:B------:R-:W-:Y:S05]  /*0510*/  @P1 BRA `(.L_x_125) ;  /* 0xfffffffc003c1947 */ /* 0x000fea000383ffff */
.L_x_124:
[----:B------:R-:W-:Y:S05]  /*0520*/  @!P0 EXIT ;  /* 0x000000000000894d */ /* 0x000fea0003800000 */
[----:B------:R-:W-:Y:S02]  /*0530*/  ISETP.GE.U32.AND P1, PT, R13, 0x4, PT ;  /* 0x000000040d00780c */ /* 0x000fe40003f26070 */
[----:B------:R-:W-:-:S04]  /*0540*/  LOP3.LUT R16, R0, 0x3, RZ, 0xc0, !PT ;  /* 0x0000000300107812 */ /* 0x000fc800078ec0ff */
[----:B------:R-:W-:-:S07]  /*0550*/  ISETP.NE.AND P0, PT, R16, RZ, PT ;  /* 0x000000ff1000720c */ /* 0x000fce0003f05270 */
[----:B------:R-:W-:Y:S06]  /*0560*/  @!P1 BRA `(.L_x_126) ;  /* 0x00000000007c9947 */ /* 0x000fec0003800000 */
[----:B------:R-:W1:Y:S01]  /*0570*/  LDC.64 R14, c[0x0][0x388] ;  /* 0x0000e200ff0e7b82 */ /* 0x000e620000000a00 */
[----:B------:R-:W-:Y:S01]  /*0580*/  IADD3 R17, PT, PT, R2, R9, RZ ;  /* 0x0000000902117210 */ /* 0x000fe20007ffe0ff */
[----:B------:R-:W-:Y:S01]  /*0590*/  IMAD R7, R9, R3, R8 ;  /* 0x0000000309077224 */ /* 0x000fe200078e0208 */
[----:B------:R-:W3:Y:S05]  /*05a0*/  LDCU.64 UR6, c[0x0][0x388] ;  /* 0x00007100ff0677ac */ /* 0x000eea0008000a00 */
[----:B------:R-:W4:Y:S01]  /*05b0*/  LDC.64 R12, c[0x0][0x390] ;  /* 0x0000e400ff0c7b82 */ /* 0x000f220000000a00 */
[----:B-1----:R-:W-:-:S06]  /*05c0*/  IMAD.WIDE.U32 R14, R17, 0x4, R14 ;  /* 0x00000004110e7825 */ /* 0x002fcc00078e000e */
[----:B------:R-:W2:Y:S01]  /*05d0*/  LDG.E R14, desc[UR4][R14.64] ;  /* 0x000000040e0e7981 */ /* 0x000ea2000c1e1900 */
[----:B----4-:R-:W-:-:S05]  /*05e0*/  IMAD.WIDE R12, R7, 0x4, R12 ;  /* 0x00000004070c7825 */ /* 0x010fca00078e020c */
[----:B------:R-:W2:Y:S01]  /*05f0*/  LDG.E R10, desc[UR4][R12.64] ;  /* 0x000000040c0a7981 */ /* 0x000ea2000c1e1900 */
[----:B------:R-:W-:-:S04]  /*0600*/  IADD3 R7, P1, PT, R2, R9, RZ ;  /* 0x0000000902077210 */ /* 0x000fc80007f3e0ff */
[----:B------:R-:W-:Y:S02]  /*0610*/  IADD3.X R18, PT, PT, RZ, RZ, RZ, P1, !PT ;  /* 0x000000ffff127210 */ /* 0x000fe40000ffe4ff */
[----:B---3--:R-:W-:-:S04]  /*0620*/  LEA R6, P1, R7, UR6, 0x2 ;  /* 0x0000000607067c11 */ /* 0x008fc8000f8210ff */
[----:B------:R-:W-:Y:S01]  /*0630*/  LEA.HI.X R7, R7, UR7, R18, 0x2, P1 ;  /* 0x0000000707077c11 */ /* 0x000fe200088f1412 */
[----:B--2--5:R-:W-:Y:S01]  /*0640*/  FFMA R17, R10, R14, R11 ;  /* 0x0000000e0a117223 */ /* 0x024fe2000000000b */
[----:B------:R-:W-:-:S04]  /*0650*/  IMAD.WIDE R10, R3, 0x4, R12 ;  /* 0x00000004030a7825 */ /* 0x000fc800078e020c */
[----:B------:R1:W-:Y:S04]  /*0660*/  STG.E desc[UR4][R4.64], R17 ;  /* 0x0000001104007986 */ /* 0x0003e8000c101904 */
[----:B------:R-:W2:Y:S04]  /*0670*/  LDG.E R18, desc[UR4][R10.64] ;  /* 0x000000040a127981 */ /* 0x000ea8000c1e1900 */
[----:B------:R-:W2:Y:S01]  /*0680*/  LDG.E R14, desc[UR4][R6.64+0x4] ;  /* 0x00000404060e7981 */ /* 0x000ea2000c1e1900 */
[----:B------:R-:W-:-:S04]  /*0690*/  IMAD.WIDE R12, R3, 0x4, R10 ;  /* 0x00000004030c7825 */ /* 0x000fc800078e020a */
[----:B--2---:R-:W-:-:S05]  /*06a0*/  FFMA R19, R18, R14, R17 ;  /* 0x0000000e12137223 */ /* 0x004fca0000000011 */
[----:B------:R1:W-:Y:S04]  /*06b0*/  STG.E desc[UR4][R4.64], R19 ;  /* 0x0000001304007986 */ /* 0x0003e8000c101904 */
[----:B------:R-:W2:Y:S04]  /*06c0*/  LDG.E R14, desc[UR4][R12.64] ;  /* 0x000000040c0e7981 */ /* 0x000ea8000c1e1900 */
[----:B------:R-:W2:Y:S02]  /*06d0*/  LDG.E R15, desc[UR4][R6.64+0x8] ;  /* 0x00000804060f7981 */ /* 0x000ea4000c1e1900 */
[----:B--2---:R-:W-:Y:S01]  /*06e0*/  FFMA R21, R14, R15, R19 ;  /* 0x0000000f0e157223 */ /* 0x004fe20000000013 */
[----:B------:R-:W-:-:S04]  /*06f0*/  IMAD.WIDE R14, R3, 0x4, R12 ;  /* 0x00000004030e7825 */ /* 0x000fc800078e020c */
[----:B------:R1:W-:Y:S04]  /*0700*/  STG.E desc[UR4][R4.64], R21 ;  /* 0x0000001504007986 */ /* 0x0003e8000c101904 */
[----:B------:R-:W2:Y:S04]  /*0710*/  LDG.E R14, desc[UR4][R14.64] ;  /* 0x000000040e0e7981 */ /* 0x000ea8000c1e1900 */
[----:B------:R-:W2:Y:S01]  /*0720*/  LDG.E R11, desc[UR4][R6.64+0xc] ;  /* 0x00000c04060b7981 */ /* 0x000ea2000c1e1900 */
[----:B------:R-:W-:Y:S01]  /*0730*/  IADD3 R9, PT, PT, R9, 0x4, RZ ;  /* 0x0000000409097810 */ /* 0x000fe20007ffe0ff */
[----:B--2---:R-:W-:-:S05]  /*0740*/  FFMA R11, R14, R11, R21 ;  /* 0x0000000b0e0b7223 */ /* 0x004fca0000000015 */
[----:B------:R1:W-:Y:S02]  /*0750*/  STG.E desc[UR4][R4.64], R11 ;  /* 0x0000000b04007986 */ /* 0x0003e4000c101904 */
.L_x_126:
[----:B------:R-:W-:Y:S05]  /*0760*/  @!P0 EXIT ;  /* 0x000000000000894d */ /* 0x000fea0003800000 */
[----:B------:R-:W-:Y:S02]  /*0770*/  ISETP.NE.AND P1, PT, R16, 0x1, PT ;  /* 0x000000011000780c */ /* 0x000fe40003f25270 */
[----:B------:R-:W-:-:S04]  /*0780*/  LOP3.LUT R0, R0, 0x1, RZ, 0xc0, !PT ;  /* 0x0000000100007812 */ /* 0x000fc800078ec0ff */
[----:B------:R-:W-:-:S07]  /*0790*/  ISETP.NE.U32.AND P0, PT, R0, 0x1, PT ;  /* 0x000000010000780c */ /* 0x000fce0003f05070 */
[----:B------:R-:W-:Y:S06]  /*07a0*/  @!P1 BRA `(.L_x_127) ;  /* 0x0000000000549947 */ /* 0x000fec0003800000 */
[----:B------:R-:W3:Y:S01]  /*07b0*/  LDC.64 R12, c[0x0][0x388] ;  /* 0x0000e200ff0c7b82 */ /* 0x000ee20000000a00 */
[----:B------:R-:W-:Y:S01]  /*07c0*/  IADD3 R15, PT, PT, R2, R9, RZ ;  /* 0x00000009020f7210 */ /* 0x000fe20007ffe0ff */
[----:B-1----:R-:W-:Y:S01]  /*07d0*/  IMAD R17, R9, R3, R8 ;  /* 0x0000000309117224 */ /* 0x002fe200078e0208 */
[----:B------:R-:W1:Y:S05]  /*07e0*/  LDCU.64 UR6, c[0x0][0x388] ;  /* 0x00007100ff0677ac */ /* 0x000e6a0008000a00 */
[----:B------:R-:W4:Y:S01]  /*07f0*/  LDC.64 R6, c[0x0][0x390] ;  /* 0x0000e400ff067b82 */ /* 0x000f220000000a00 */
[----:B---3--:R-:W-:-:S06]  /*0800*/  IMAD.WIDE.U32 R14, R15, 0x4, R12 ;  /* 0x000000040f0e7825 */ /* 0x008fcc00078e000c */
[----:B------:R-:W3:Y:S01]  /*0810*/  LDG.E R14, desc[UR4][R14.64] ;  /* 0x000000040e0e7981 */ /* 0x000ee2000c1e1900 */
[----:B----4-:R-:W-:-:S05]  /*0820*/  IMAD.WIDE R12, R17, 0x4, R6 ;  /* 0x00000004110c7825 */ /* 0x010fca00078e0206 */
[----:B------:R-:W3:Y:S01]  /*0830*/  LDG.E R0, desc[UR4][R12.64] ;  /* 0x000000040c007981 */ /* 0x000ee2000c1e1900 */
[----:B------:R-:W-:-:S04]  /*0840*/  IADD3 R7, P1, PT, R2, R9, RZ ;  /* 0x0000000902077210 */ /* 0x000fc80007f3e0ff */
[----:B------:R-:W-:Y:S02]  /*0850*/  IADD3.X R10, PT, PT, RZ, RZ, RZ, P1, !PT ;  /* 0x000000ffff0a7210 */ /* 0x000fe40000ffe4ff */
[----:B-1----:R-:W-:Y:S01]  /*0860*/  LEA R6, P1, R7, UR6, 0x2 ;  /* 0x0000000607067c11 */ /* 0x002fe2000f8210ff */
[----:B------:R-:W-:-:S03]  /*0870*/  IMAD.WIDE R16, R3, 0x4, R12 ;  /* 0x0000000403107825 */ /* 0x000fc600078e020c */
[----:B------:R-:W-:Y:S01]  /*0880*/  LEA.HI.X R7, R7, UR7, R10, 0x2, P1 ;  /* 0x0000000707077c11 */ /* 0x000fe200088f140a */
[----:B---3-5:R-:W-:-:S05]  /*0890*/  FFMA R19, R0, R14, R11 ;  /* 0x0000000e00137223 */ /* 0x028fca000000000b */
[----:B------:R3:W-:Y:S04]  /*08a0*/  STG.E desc[UR4][R4.64], R19 ;  /* 0x0000001304007986 */ /* 0x0007e8000c101904 */
[----:B------:R-:W2:Y:S04]  /*08b0*/  LDG.E R16, desc[UR4][R16.64] ;  /* 0x0000000410107981 */ /* 0x000ea8000c1e1900 */
[----:B------:R-:W2:Y:S01]  /*08c0*/  LDG.E R6, desc[UR4][R6.64+0x4] ;  /* 0x0000040406067981 */ /* 0x000ea2000c1e1900 */
[----:B------:R-:W-:Y:S01]  /*08d0*/  IADD3 R9, PT, PT, R9, 0x2, RZ ;  /* 0x0000000209097810 */ /* 0x000fe20007ffe0ff */
[----:B--2---:R-:W-:-:S05]  /*08e0*/  FFMA R11, R16, R6, R19 ;  /* 0x00000006100b7223 */ /* 0x004fca0000000013 */
[----:B------:R3:W-:Y:S02]  /*08f0*/  STG.E desc[UR4][R4.64], R11 ;  /* 0x0000000b04007986 */ /* 0x0007e4000c101904 */
.L_x_127:
[----:B------:R-:W-:Y:S05]  /*0900*/  @P0 EXIT ;  /* 0x000000000000094d */ /* 0x000fea0003800000 */
[----:B------:R-:W4:Y:S01]  /*0910*/  LDC.64 R6, c[0x0][0x390] ;  /* 0x0000e400ff067b82 */ /* 0x000f220000000a00 */
[----:B------:R-:W-:Y:S01]  /*0920*/  IMAD R3, R9, R3, R8 ;  /* 0x0000000309037224 */ /* 0x000fe200078e0208 */
[----:B------:R-:W-:-:S06]  /*0930*/  IADD3 R9, PT, PT, R2, R9, RZ ;  /* 0x0000000902097210 */ /* 0x000fcc0007ffe0ff */
[----:B------:R-:W0:Y:S01]  /*0940*/  LDC.64 R12, c[0x0][0x388] ;  /* 0x0000e200ff0c7b82 */ /* 0x000e220000000a00 */
[----:B----4-:R-:W-:-:S06]  /*0950*/  IMAD.WIDE R2, R3, 0x4, R6 ;  /* 0x0000000403027825 */ /* 0x010fcc00078e0206 */
[----:B------:R-:W1:Y:S01]  /*0960*/  LDG.E R2, desc[UR4][R2.64] ;  /* 0x0000000402027981 */ /* 0x000e62000c1e1900 */
[----:B0-----:R-:W-:-:S06]  /*0970*/  IMAD.WIDE.U32 R6, R9, 0x4, R12 ;  /* 0x0000000409067825 */ /* 0x001fcc00078e000c */
[----:B------:R-:W1:Y:S02]  /*0980*/  LDG.E R6, desc[UR4][R6.64] ;  /* 0x0000000406067981 */ /* 0x000e64000c1e1900 */
[----:B-123-5:R-:W-:-:S05]  /*0990*/  FFMA R11, R2, R6, R11 ;  /* 0x00000006020b7223 */ /* 0x02efca000000000b */
[----:B------:R-:W-:Y:S01]  /*09a0*/  STG.E desc[UR4][R4.64], R11 ;  /* 0x0000000b04007986 */ /* 0x000fe2000c101904 */
[----:B------:R-:W-:Y:S05]  /*09b0*/  EXIT ;  /* 0x000000000000794d */ /* 0x000fea0003800000 */
.L_x_128:
        /* <DEDUP_REMOVED lines=12> */
.L_x_146:


//--------------------- .text._Z19linear_forward_cudaiiiPKfS0_S0_Pf --------------------------
	.section	.text._Z19linear_forward_cudaiiiPKfS0_S0_Pf,"ax",@progbits
	.align	128
        .global         _Z19linear_forward_cudaiiiPKfS0_S0_Pf
        .type           _Z19linear_forward_cudaiiiPKfS0_S0_Pf,@function
        .size           _Z19linear_forward_cudaiiiPKfS0_S0_Pf,(.L_x_147 - _Z19linear_forward_cudaiiiPKfS0_S0_Pf)
        .other          _Z19linear_forward_cudaiiiPKfS0_S0_Pf,@"STO_CUDA_ENTRY STV_DEFAULT"
_Z19linear_forward_cudaiiiPKfS0_S0_Pf:
.text._Z19linear_forward_cudaiiiPKfS0_S0_Pf:
        /* <DEDUP_REMOVED lines=13> */
[----:B------:R-:W0:Y:S01]  /*00d0*/  LDC R4, c[0x0][0x388] ;  /* 0x0000e200ff047b82 */ /* 0x000e220000000800 */
[----:B------:R-:W1:Y:S07]  /*00e0*/  LDCU.64 UR4, c[0x0][0x358] ;  /* 0x00006b00ff0477ac */ /* 0x000e6e0008000a00 */
[----:B------:R-:W2:Y:S01]  /*00f0*/  LDC.64 R6, c[0x0][0x398] ;  /* 0x0000e600ff067b82 */ /* 0x000ea20000000a00 */
[----:B0-----:R-:W-:Y:S01]  /*0100*/  ISETP.GE.AND P0, PT, R4, 0x1, PT ;  /* 0x000000010400780c */ /* 0x001fe20003f06270 */
[----:B--2---:R-:W-:-:S06]  /*0110*/  IMAD.WIDE.U32 R6, R3, 0x4, R6 ;  /* 0x0000000403067825 */ /* 0x004fcc00078e0006 */
[----:B-1----:R0:W5:Y:S06]  /*0120*/  LDG.E R6, desc[UR4][R6.64] ;  /* 0x0000000406067981 */ /* 0x00216c000c1e1900 */
[----:B------:R-:W-:Y:S05]  /*0130*/  @!P0 BRA `(.L_x_129) ;  /* 0x0000000c00c88947 */ /* 0x000fea0003800000 */
[C---:B------:R-:W-:Y:S01]  /*0140*/  ISETP.GE.U32.AND P1, PT, R4.reuse, 0x10, PT ;  /* 0x000000100400780c */ /* 0x040fe20003f26070 */
[----:B------:R-:W-:Y:S01]  /*0150*/  HFMA2 R5, -RZ, RZ, 0, 0 ;  /* 0x00000000ff057431 */ /* 0x000fe200000001ff */
[----:B0-----:R-:W-:-:S04]  /*0160*/  LOP3.LUT R7, R4, 0xf, RZ, 0xc0, !PT ;  /* 0x0000000f04077812 */ /* 0x001fc800078ec0ff */
[----:B------:R-:W-:-:S07]  /*0170*/  ISETP.NE.AND P0, PT, R7, RZ, PT ;  /* 0x000000ff0700720c */ /* 0x000fce0003f05270 */
[----:B------:R-:W-:Y:S06]  /*0180*/  @!P1 BRA `(.L_x_130) ;  /* 0x0000000400e49947 */ /* 0x000fec0003800000 */
[----:B------:R-:W-:Y:S01]  /*0190*/  LOP3.LUT R5, R4, 0x7ffffff0, RZ, 0xc0, !PT ;  /* 0x7ffffff004057812 */ /* 0x000fe200078ec0ff */
[-C--:B------:R-:W-:Y:S02]  /*01a0*/  IMAD R2, R0, R4.reuse, 0x7 ;  /* 0x0000000700027424 */ /* 0x080fe400078e0204 */
[----:B------:R-:W-:Y:S01]  /*01b0*/  IMAD R9, R3, R4, 0x7 ;  /* 0x0000000703097424 */ /* 0x000fe200078e0204 */
[----:B------:R-:W-:-:S07]  /*01c0*/  IADD3 R8, PT, PT, -R5, RZ, RZ ;  /* 0x000000ff05087210 */ /* 0x000fce0007ffe1ff */
.L_x_131:
[----:B------:R-:W0:Y:S01]  /*01d0*/  LDC.64 R14, c[0x0][0x390] ;  /* 0x0000e400ff0e7b82 */ /* 0x000e220000000a00 */
[C---:B------:R-:W-:Y:S02]  /*01e0*/  IADD3 R29, PT, PT, R9.reuse, -0x7, RZ ;  /* 0xfffffff9091d7810 */ /* 0x040fe40007ffe0ff */
[C---:B------:R-:W-:Y:S02]  /*01f0*/  IADD3 R13, PT, PT, R2.reuse, -0x7, RZ ;  /* 0xfffffff9020d7810 */ /* 0x040fe40007ffe0ff */
[C---:B------:R-:W-:Y:S02]  /*0200*/  IADD3 R25, PT, PT, R2.reuse, -0x6, RZ ;  /* 0xfffffffa02197810 */ /* 0x040fe40007ffe0ff */
[C---:B------:R-:W-:Y:S01]  /*0210*/  IADD3 R27, PT, PT, R9.reuse, -0x6, RZ ;  /* 0xfffffffa091b7810 */ /* 0x040fe20007ffe0ff */
[----:B------:R-:W1:Y:S01]  /*0220*/  LDC.64 R10, c[0x0][0x3a0] ;  /* 0x0000e800ff0a7b82 */ /* 0x000e620000000a00 */
[----:B------:R-:W-:Y:S02]  /*0230*/  IADD3 R21, PT, PT, R9, -0x5, RZ ;  /* 0xfffffffb09157810 */ /* 0x000fe40007ffe0ff */
[----:B------:R-:W-:Y:S01]  /*0240*/  IADD3 R19, PT, PT, R2, -0x5, RZ ;  /* 0xfffffffb02137810 */ /* 0x000fe20007ffe0ff */
[----:B0-----:R-:W-:-:S04]  /*0250*/  IMAD.WIDE.U32 R28, R29, 0x4, R14 ;  /* 0x000000041d1c7825 */ /* 0x001fc800078e000e */
[----:B------:R-:W-:Y:S01]  /*0260*/  IMAD.WIDE.U32 R26, R27, 0x4, R14 ;  /* 0x000000041b1a7825 */ /* 0x000fe200078e000e */
[----:B------:R0:W2:Y:S03]  /*0270*/  LDG.E R17, desc[UR4][R28.64] ;  /* 0x000000041c117981 */ /* 0x0000a6000c1e1900 */
[--C-:B-1----:R-:W-:Y:S01]  /*0280*/  IMAD.WIDE.U32 R12, R13, 0x4, R10.reuse ;  /* 0x000000040d0c7825 */ /* 0x102fe200078e000a */
[----:B------:R-:W3:Y:S03]  /*0290*/  LDG.E R16, desc[UR4][R26.64] ;  /* 0x000000041a107981 */ /* 0x000ee6000c1e1900 */
[----:B------:R-:W-:Y:S01]  /*02a0*/  IMAD.WIDE.U32 R24, R25, 0x4, R10 ;  /* 0x0000000419187825 */ /* 0x000fe200078e000a */
[----:B------:R-:W2:Y:S05]  /*02b0*/  LDG.E R22, desc[UR4][R12.64] ;  /* 0x000000040c167981 */ /* 0x000eaa000c1e1900 */
[----:B------:R1:W3:Y:S01]  /*02c0*/  LDG.E R25, desc[UR4][R24.64] ;  /* 0x0000000418197981 */ /* 0x0002e2000c1e1900 */
[----:B------:R-:W-:-:S04]  /*02d0*/  IMAD.WIDE.U32 R20, R21, 0x4, R14 ;  /* 0x0000000415147825 */ /* 0x000fc800078e000e */
[----:B------:R-:W-:Y:S02]  /*02e0*/  IMAD.WIDE.U32 R18, R19, 0x4, R10 ;  /* 0x0000000413127825 */ /* 0x000fe400078e000a */
[----:B------:R4:W3:Y:S04]  /*02f0*/  LDG.E R20, desc[UR4][R20.64] ;  /* 0x0000000414147981 */ /* 0x0008e8000c1e1900 */
[----:B------:R4:W3:Y:S01]  /*0300*/  LDG.E R23, desc[UR4][R18.64] ;  /* 0x0000000412177981 */ /* 0x0008e2000c1e1900 */
[C---:B0-----:R-:W-:Y:S02]  /*0310*/  IADD3 R29, PT, PT, R9.reuse, -0x4, RZ ;  /* 0xfffffffc091d7810 */ /* 0x041fe40007ffe0ff */
[C---:B------:R-:W-:Y:S02]  /*0320*/  IADD3 R28, PT, PT, R9.reuse, -0x3, RZ ;  /* 0xfffffffd091c7810 */ /* 0x040fe40007ffe0ff */
[----:B-1----:R-:W-:Y:S01]  /*0330*/  IADD3 R24, PT, PT, R9, -0x2, RZ ;  /* 0xfffffffe09187810 */ /* 0x002fe20007ffe0ff */
[----:B------:R-:W-:Y:S01]  /*0340*/  IMAD.WIDE.U32 R12, R29, 0x4, R14 ;  /* 0x000000041d0c7825 */ /* 0x000fe200078e000e */
[----:B------:R-:W-:-:S03]  /*0350*/  IADD3 R29, PT, PT, R2, -0x4, RZ ;  /* 0xfffffffc021d7810 */ /* 0x000fc60007ffe0ff */
[----:B------:R-:W-:Y:S01]  /*0360*/  IMAD.WIDE.U32 R26, R28, 0x4, R14 ;  /* 0x000000041c1a7825 */ /* 0x000fe200078e000e */
[C---:B------:R-:W-:Y:S01]  /*0370*/  IADD3 R28, PT, PT, R2.reuse, -0x3, RZ ;  /* 0xfffffffd021c7810 */ /* 0x040fe20007ffe0ff */
[----:B------:R0:W3:Y:S01]  /*0380*/  LDG.E R13, desc[UR4][R12.64] ;  /* 0x000000040c0d7981 */ /* 0x0000e2000c1e1900 */
[----:B----4-:R-:W-:Y:S01]  /*0390*/  IADD3 R21, PT, PT, R2, -0x2, RZ ;  /* 0xfffffffe02157810 */ /* 0x010fe20007ffe0ff */
[--C-:B------:R-:W-:Y:S02]  /*03a0*/  IMAD.WIDE.U32 R18, R29, 0x4, R10.reuse ;  /* 0x000000041d127825 */ /* 0x100fe400078e000a */
[----:B------:R-:W4:Y:S02]  /*03b0*/  LDG.E R27, desc[UR4][R26.64] ;  /* 0x000000041a1b7981 */ /* 0x000f24000c1e1900 */
[----:B------:R-:W-:Y:S01]  /*03c0*/  IMAD.WIDE.U32 R28, R28, 0x4, R10 ;  /* 0x000000041c1c7825 */ /* 0x000fe200078e000a */
[----:B0-----:R-:W-:-:S05]  /*03d0*/  IADD3 R12, PT, PT, R2, -0x1, RZ ;  /* 0xffffffff020c7810 */ /* 0x001fca0007ffe0ff */
[----:B------:R-:W4:Y:S01]  /*03e0*/  LDG.E R28, desc[UR4][R28.64] ;  /* 0x000000041c1c7981 */ /* 0x000f22000c1e1900 */
[----:B--2--5:R-:W-:-:S04]  /*03f0*/  FFMA R17, R17, R22, R6 ;  /* 0x0000001611117223 */ /* 0x024fc80000000006 */
[----:B---3--:R-:W-:Y:S01]  /*0400*/  FFMA R6, R16, R25, R17 ;  /* 0x0000001910067223 */ /* 0x008fe20000000011 */
[C---:B------:R-:W-:Y:S01]  /*0410*/  IADD3 R17, PT, PT, R9.reuse, -0x1, RZ ;  /* 0xffffffff09117810 */ /* 0x040fe20007ffe0ff */
[----:B------:R-:W-:Y:S01]  /*0420*/  IMAD.WIDE.U32 R24, R24, 0x4, R14 ;  /* 0x0000000418187825 */ /* 0x000fe200078e000e */
[----:B------:R-:W-:-:S03]  /*0430*/  IADD3 R22, PT, PT, R9, 0x1, RZ ;  /* 0x0000000109167810 */ /* 0x000fc60007ffe0ff */
[----:B------:R-:W-:Y:S02]  /*0440*/  IMAD.WIDE.U32 R16, R17, 0x4, R14 ;  /* 0x0000000411107825 */ /* 0x000fe400078e000e */
[----:B------:R-:W2:Y:S02]  /*0450*/  LDG.E R25, desc[UR4][R24.64] ;  /* 0x0000000418197981 */ /* 0x000ea4000c1e1900 */
[----:B------:R-:W-:Y:S01]  /*0460*/  FFMA R20, R20, R23, R6 ;  /* 0x0000001714147223 */ /* 0x000fe20000000006 */
[----:B------:R-:W-:-:S05]  /*0470*/  IMAD.WIDE.U32 R22, R22, 0x4, R14 ;  /* 0x0000000416167825 */ /* 0x000fca00078e000e */
[----:B------:R-:W3:Y:S04]  /*0480*/  LDG.E R6, desc[UR4][R22.64] ;  /* 0x0000000416067981 */ /* 0x000ee8000c1e1900 */
[----:B------:R0:W4:Y:S02]  /*0490*/  LDG.E R24, desc[UR4][R18.64] ;  /* 0x0000000412187981 */ /* 0x000124000c1e1900 */
[----:B0-----:R-:W-:Y:S02]  /*04a0*/  IMAD.WIDE.U32 R18, R21, 0x4, R10 ;  /* 0x0000000415127825 */ /* 0x001fe400078e000a */
[----:B------:R0:W3:Y:S01]  /*04b0*/  LDG.E R21, desc[UR4][R16.64] ;  /* 0x0000000410157981 */ /* 0x0000e2000c1e1900 */
[----:B------:R-:W-:-:S03]  /*04c0*/  IADD3 R23, PT, PT, R2, 0x1, RZ ;  /* 0x0000000102177810 */ /* 0x000fc60007ffe0ff */
[----:B------:R1:W2:Y:S01]  /*04d0*/  LDG.E R26, desc[UR4][R18.64] ;  /* 0x00000004121a7981 */ /* 0x0002a2000c1e1900 */
[----:B0-----:R-:W-:-:S04]  /*04e0*/  IMAD.WIDE.U32 R16, R9, 0x4, R14 ;  /* 0x0000000409107825 */ /* 0x001fc800078e000e */
[--C-:B-1----:R-:W-:Y:S02]  /*04f0*/  IMAD.WIDE.U32 R18, R12, 0x4, R10.reuse ;  /* 0x000000040c127825 */ /* 0x102fe400078e000a */
[----:B------:R0:W3:Y:S04]  /*0500*/  LDG.E R12, desc[UR4][R16.64] ;  /* 0x00000004100c7981 */ /* 0x0000e8000c1e1900 */
[----:B------:R1:W3:Y:S01]  /*0510*/  LDG.E R29, desc[UR4][R18.64] ;  /* 0x00000004121d7981 */ /* 0x0002e2000c1e1900 */
[----:B0-----:R-:W-:-:S04]  /*0520*/  IMAD.WIDE.U32 R16, R2, 0x4, R10 ;  /* 0x0000000402107825 */ /* 0x001fc800078e000a */
[----:B-1----:R-:W-:Y:S02]  /*0530*/  IMAD.WIDE.U32 R18, R23, 0x4, R10 ;  /* 0x0000000417127825 */ /* 0x002fe400078e000a */
[----:B------:R-:W3:Y:S04]  /*0540*/  LDG.E R17, desc[UR4][R16.64] ;  /* 0x0000000410117981 */ /* 0x000ee8000c1e1900 */
[----:B------:R0:W3:Y:S02]  /*0550*/  LDG.E R19, desc[UR4][R18.64] ;  /* 0x0000000412137981 */ /* 0x0000e4000c1e1900 */
[----:B0-----:R-:W-:Y:S01]  /*0560*/  IADD3 R18, PT, PT, R2, 0x3, RZ ;  /* 0x0000000302127810 */ /* 0x001fe20007ffe0ff */
[----:B----4-:R-:W-:-:S04]  /*0570*/  FFMA R20, R13, R24, R20 ;  /* 0x000000180d147223 */ /* 0x010fc80000000014 */
[----:B------:R-:W-:Y:S01]  /*0580*/  FFMA R20, R27, R28, R20 ;  /* 0x0000001c1b147223 */ /* 0x000fe20000000014 */
[C---:B------:R-:W-:Y:S02]  /*0590*/  IADD3 R13, PT, PT, R9.reuse, 0x3, RZ ;  /* 0x00000003090d7810 */ /* 0x040fe40007ffe0ff */
[----:B------:R-:W-:-:S03]  /*05a0*/  IADD3 R27, PT, PT, R9, 0x4, RZ ;  /* 0x00000004091b7810 */ /* 0x000fc60007ffe0ff */
[----:B------:R-:W-:-:S04]  /*05b0*/  IMAD.WIDE.U32 R22, R13, 0x4, R14 ;  /* 0x000000040d167825 */ /* 0x000fc800078e000e */
[----:B--2---:R-:W-:Y:S01]  /*05c0*/  FFMA R20, R25, R26, R20 ;  /* 0x0000001a19147223 */ /* 0x004fe20000000014 */
[C---:B------:R-:W-:Y:S01]  /*05d0*/  IADD3 R13, PT, PT, R9.reuse, 0x5, RZ ;  /* 0x00000005090d7810 */ /* 0x040fe20007ffe0ff */
[----:B------:R-:W2:Y:S01]  /*05e0*/  LDG.E R23, desc[UR4][R22.64] ;  /* 0x0000000416177981 */ /* 0x000ea2000c1e1900 */
[----:B------:R-:W-:Y:S01]  /*05f0*/  IADD3 R25, PT, PT, R9, 0x2, RZ ;  /* 0x0000000209197810 */ /* 0x000fe20007ffe0ff */
[----:B---3--:R-:W-:Y:S01]  /*0600*/  FFMA R29, R21, R29, R20 ;  /* 0x0000001d151d7223 */ /* 0x008fe20000000014 */
[----:B------:R-:W-:-:S04]  /*0610*/  IMAD.WIDE.U32 R20, R27, 0x4, R14 ;  /* 0x000000041b147825 */ /* 0x000fc800078e000e */
[----:B------:R-:W-:-:S04]  /*0620*/  IMAD.WIDE.U32 R26, R13, 0x4, R14 ;  /* 0x000000040d1a7825 */ /* 0x000fc800078e000e */
[----:B------:R-:W-:Y:S01]  /*0630*/  FFMA R17, R12, R17, R29 ;  /* 0x000000110c117223 */ /* 0x000fe2000000001d */
[----:B------:R-:W3:Y:S03]  /*0640*/  LDG.E R21, desc[UR4][R20.64] ;  /* 0x0000000414157981 */ /* 0x000ee6000c1e1900 */
[----:B------:R-:W-:Y:S01]  /*0650*/  FFMA R6, R6, R19, R17 ;  /* 0x0000001306067223 */ /* 0x000fe20000000011 */
[C---:B------:R-:W-:Y:S02]  /*0660*/  IADD3 R19, PT, PT, R2.reuse, 0x2, RZ ;  /* 0x0000000202137810 */ /* 0x040fe40007ffe0ff */
[----:B------:R-:W-:Y:S01]  /*0670*/  IADD3 R13, PT, PT, R9, 0x6, RZ ;  /* 0x00000006090d7810 */ /* 0x000fe20007ffe0ff */
[--C-:B------:R-:W-:Y:S01]  /*0680*/  IMAD.WIDE.U32 R24, R25, 0x4, R14.reuse ;  /* 0x0000000419187825 */ /* 0x100fe200078e000e */
[----:B------:R-:W-:Y:S01]  /*0690*/  IADD3 R29, PT, PT, R9, 0x7, RZ ;  /* 0x00000007091d7810 */ /* 0x000fe20007ffe0ff */
[----:B------:R0:W4:Y:S01]  /*06a0*/  LDG.E R20, desc[UR4][R26.64] ;  /* 0x000000041a147981 */ /* 0x000122000c1e1900 */
[----:B------:R-:W-:Y:S01]  /*06b0*/  IADD3 R17, PT, PT, R2, 0x4, RZ ;  /* 0x0000000402117810 */ /* 0x000fe20007ffe0ff */
[----:B------:R-:W-:-:S02]  /*06c0*/  IMAD.WIDE.U32 R12, R13, 0x4, R14 ;  /* 0x000000040d0c7825 */ /* 0x000fc400078e000e */
[----:B------:R-:W2:Y:S02]  /*06d0*/  LDG.E R25, desc[UR4][R24.64] ;  /* 0x0000000418197981 */ /* 0x000ea4000c1e1900 */
[--C-:B0-----:R-:W-:Y:S02]  /*06e0*/  IMAD.WIDE.U32 R26, R19, 0x4, R10.reuse ;  /* 0x00000004131a7825 */ /* 0x101fe400078e000a */
[----:B------:R-:W4:Y:S02]  /*06f0*/  LDG.E R13, desc[UR4][R12.64] ;  /* 0x000000040c0d7981 */ /* 0x000f24000c1e1900 */
[----:B------:R-:W-:Y:S02]  /*0700*/  IMAD.WIDE.U32 R18, R18, 0x4, R10 ;  /* 0x0000000412127825 */ /* 0x000fe400078e000a */
[----:B------:R0:W2:Y:S02]  /*0710*/  LDG.E R26, desc[UR4][R26.64] ;  /* 0x000000041a1a7981 */ /* 0x0000a4000c1e1900 */
[----:B------:R-:W-:-:S02]  /*0720*/  IMAD.WIDE.U32 R28, R29, 0x4, R14 ;  /* 0x000000041d1c7825 */ /* 0x000fc400078e000e */
[----:B------:R1:W3:Y:S02]  /*0730*/  LDG.E R24, desc[UR4][R18.64] ;  /* 0x0000000412187981 */ /* 0x0002e4000c1e1900 */
[----:B------:R-:W-:Y:S02]  /*0740*/  IMAD.WIDE.U32 R16, R17, 0x4, R10 ;  /* 0x0000000411107825 */ /* 0x000fe400078e000a */
[----:B------:R1:W4:Y:S01]  /*0750*/  LDG.E R12, desc[UR4][R28.64] ;  /* 0x000000041c0c7981 */ /* 0x000322000c1e1900 */
[----:B0-----:R-:W-:-:S03]  /*0760*/  IADD3 R27, PT, PT, R2, 0x5, RZ ;  /* 0x00000005021b7810 */ /* 0x001fc60007ffe0ff */
[----:B------:R0:W4:Y:S01]  /*0770*/  LDG.E R22, desc[UR4][R16.64] ;  /* 0x0000000410167981 */ /* 0x000122000c1e1900 */
[----:B-1----:R-:W-:Y:S02]  /*0780*/  IADD3 R19, PT, PT, R9, 0x8, RZ ;  /* 0x0000000809137810 */ /* 0x002fe40007ffe0ff */
[----:B------:R-:W-:-:S03]  /*0790*/  IADD3 R29, PT, PT, R2, 0x6, RZ ;  /* 0x00000006021d7810 */ /* 0x000fc60007ffe0ff */
[----:B------:R-:W-:Y:S01]  /*07a0*/  IMAD.WIDE.U32 R14, R19, 0x4, R14 ;  /* 0x00000004130e7825 */ /* 0x000fe200078e000e */
[----:B------:R-:W-:-:S03]  /*07b0*/  IADD3 R19, PT, PT, R2, 0x7, RZ ;  /* 0x0000000702137810 */ /* 0x000fc60007ffe0ff */
[--C-:B0-----:R-:W-:Y:S01]  /*07c0*/  IMAD.WIDE.U32 R16, R27, 0x4, R10.reuse ;  /* 0x000000041b107825 */ /* 0x101fe200078e000a */
[----:B------:R-:W-:Y:S01]  /*07d0*/  IADD3 R27, PT, PT, R2, 0x8, RZ ;  /* 0x00000008021b7810 */ /* 0x000fe20007ffe0ff */
[----:B------:R-:W4:Y:S02]  /*07e0*/  LDG.E R14, desc[UR4][R14.64] ;  /* 0x000000040e0e7981 */ /* 0x000f24000c1e1900 */
[--C-:B------:R-:W-:Y:S02]  /*07f0*/  IMAD.WIDE.U32 R28, R29, 0x4, R10.reuse ;  /* 0x000000041d1c7825 */ /* 0x100fe400078e000a */
[----:B------:R-:W4:Y:S02]  /*0800*/  LDG.E R17, desc[UR4][R16.64] ;  /* 0x0000000410117981 */ /* 0x000f24000c1e1900 */
[--C-:B------:R-:W-:Y:S02]  /*0810*/  IMAD.WIDE.U32 R18, R19, 0x4, R10.reuse ;  /* 0x0000000413127825 */ /* 0x100fe400078e000a */
[----:B------:R-:W4:Y:S02]  /*0820*/  LDG.E R28, desc[UR4][R28.64] ;  /* 0x000000041c1c7981 */ /* 0x000f24000c1e1900 */
[----:B------:R-:W-:-:S02]  /*0830*/  IMAD.WIDE.U32 R10, R27, 0x4, R10 ;  /* 0x000000041b0a7825 */ /* 0x000fc400078e000a */
[----:B------:R-:W4:Y:S04]  /*0840*/  LDG.E R19, desc[UR4][R18.64] ;  /* 0x0000000412137981 */ /* 0x000f28000c1e1900 */
[----:B------:R-:W4:Y:S01]  /*0850*/  LDG.E R10, desc[UR4][R10.64] ;  /* 0x000000040a0a7981 */ /* 0x000f22000c1e1900 */
[----:B------:R-:W-:-:S04]  /*0860*/  IADD3 R8, PT, PT, R8, 0x10, RZ ;  /* 0x0000001008087810 */ /* 0x000fc80007ffe0ff */
[----:B------:R-:W-:Y:S02]  /*0870*/  ISETP.NE.AND P1, PT, R8, RZ, PT ;  /* 0x000000ff0800720c */ /* 0x000fe40003f25270 */
[----:B------:R-:W-:Y:S02]  /*0880*/  IADD3 R9, PT, PT, R9, 0x10, RZ ;  /* 0x0000001009097810 */ /* 0x000fe40007ffe0ff */
[----:B------:R-:W-:Y:S01]  /*0890*/  IADD3 R2, PT, PT, R2, 0x10, RZ ;  /* 0x0000001002027810 */ /* 0x000fe20007ffe0ff */
[----:B--2---:R-:W-:-:S04]  /*08a0*/  FFMA R6, R25, R26, R6 ;  /* 0x0000001a19067223 */ /* 0x004fc80000000006 */
[----:B---3--:R-:W-:-:S04]  /*08b0*/  FFMA R6, R23, R24, R6 ;  /* 0x0000001817067223 */ /* 0x008fc80000000006 */
[----:B----4-:R-:W-:-:S04]  /*08c0*/  FFMA R21, R21, R22, R6 ;  /* 0x0000001615157223 */ /* 0x010fc80000000006 */
[----:B------:R-:W-:-:S04]  /*08d0*/  FFMA R20, R20, R17, R21 ;  /* 0x0000001114147223 */ /* 0x000fc80000000015 */
[----:B------:R-:W-:-:S04]  /*08e0*/  FFMA R13, R13, R28, R20 ;  /* 0x0000001c0d0d7223 */ /* 0x000fc80000000014 */
[----:B------:R-:W-:-:S04]  /*08f0*/  FFMA R13, R12, R19, R13 ;  /* 0x000000130c0d7223 */ /* 0x000fc8000000000d */
[----:B------:R-:W-:Y:S01]  /*0900*/  FFMA R6, R14, R10, R13 ;  /* 0x0000000a0e067223 */ /* 0x000fe2000000000d */
[----:B------:R-:W-:Y:S06]  /*0910*/  @P1 BRA `(.L_x_131) ;  /* 0xfffffff8002c1947 */ /* 0x000fec000383ffff */
.L_x_130:
[----:B------:R-:W-:Y:S05]  /*0920*/  @!P0 BRA `(.L_x_129) ;  /* 0x0000000400cc8947 */ /* 0x000fea0003800000 */
[----:B------:R-:W-:Y:S02]  /*0930*/  ISETP.GE.U32.AND P0, PT, R7, 0x8, PT ;  /* 0x000000080700780c */ /* 0x000fe40003f06070 */
[----:B------:R-:W-:-:S04]  /*0940*/  LOP3.LUT R2, R4, 0x7, RZ, 0xc0, !PT ;  /* 0x0000000704027812 */ /* 0x000fc800078ec0ff */
[----:B------:R-:W-:-:S07]  /*0950*/  ISETP.NE.AND P1, PT, R2, RZ, PT ;  /* 0x000000ff0200720c */ /* 0x000fce0003f25270 */
[----:B------:R-:W-:Y:S06]  /*0960*/  @!P0 BRA `(.L_x_132) ;  /* 0x0000000000ec8947 */ /* 0x000fec0003800000 */
[----:B------:R-:W0:Y:S01]  /*0970*/  LDC.64 R16, c[0x0][0x390] ;  /* 0x0000e400ff107b82 */ /* 0x000e220000000a00 */
[----:B------:R-:W-:-:S05]  /*0980*/  IMAD R27, R3, R4, R5 ;  /* 0x00000004031b7224 */ /* 0x000fca00078e0205 */
[C---:B------:R-:W-:Y:S02]  /*0990*/  IADD3 R23, PT, PT, R27.reuse, 0x1, RZ ;  /* 0x000000011b177810 */ /* 0x040fe40007ffe0ff */
[----:B------:R-:W1:Y:S01]  /*09a0*/  LDC.64 R12, c[0x0][0x3a0] ;  /* 0x0000e800ff0c7b82 */ /* 0x000e620000000a00 */
[C---:B------:R-:W-:Y:S01]  /*09b0*/  IADD3 R29, PT, PT, R27.reuse, 0x5, RZ ;  /* 0x000000051b1d7810 */ /* 0x040fe20007ffe0ff */
[----:B------:R-:W-:Y:S01]  /*09c0*/  IMAD R19, R0, R4, R5 ;  /* 0x0000000400137224 */ /* 0x000fe200078e0205 */
[C---:B------:R-:W-:Y:S02]  /*09d0*/  IADD3 R11, PT, PT, R27.reuse, 0x3, RZ ;  /* 0x000000031b0b7810 */ /* 0x040fe40007ffe0ff */
[----:B------:R-:W-:Y:S02]  /*09e0*/  IADD3 R21, PT, PT, R27, 0x2, RZ ;  /* 0x000000021b157810 */ /* 0x000fe40007ffe0ff */
[----:B------:R-:W-:Y:S01]  /*09f0*/  IADD3 R18, PT, PT, R19, 0x1, RZ ;  /* 0x0000000113127810 */ /* 0x000fe20007ffe0ff */
[----:B0-----:R-:W-:-:S04]  /*0a00*/  IMAD.WIDE.U32 R14, R27, 0x4, R16 ;  /* 0x000000041b0e7825 */ /* 0x001fc800078e0010 */
[--C-:B------:R-:W-:Y:S01]  /*0a10*/  IMAD.WIDE.U32 R22, R23, 0x4, R16.reuse ;  /* 0x0000000417167825 */ /* 0x100fe200078e0010 */
[----:B------:R1:W2:Y:S03]  /*0a20*/  LDG.E R25, desc[UR4][R14.64] ;  /* 0x000000040e197981 */ /* 0x0002a6000c1e1900 */
[--C-:B------:R-:W-:Y:S02]  /*0a30*/  IMAD.WIDE.U32 R28, R29, 0x4, R16.reuse ;  /* 0x000000041d1c7825 */ /* 0x100fe400078e0010 */
[----:B------:R0:W3:Y:S02]  /*0a40*/  LDG.E R23, desc[UR4][R22.64] ;  /* 0x0000000416177981 */ /* 0x0000e4000c1e1900 */
[----:B------:R-:W-:Y:S01]  /*0a50*/  IMAD.WIDE.U32 R10, R11, 0x4, R16 ;  /* 0x000000040b0a7825 */ /* 0x000fe200078e0010 */
[----:B------:R-:W-:Y:S01]  /*0a60*/  IADD3 R9, PT, PT, R27, 0x4, RZ ;  /* 0x000000041b097810 */ /* 0x000fe20007ffe0ff */
[----:B------:R4:W3:Y:S02]  /*0a70*/  LDG.E R7, desc[UR4][R28.64] ;  /* 0x000000041c077981 */ /* 0x0008e4000c1e1900 */
[----:B-1----:R-:W-:-:S02]  /*0a80*/  IMAD.WIDE.U32 R14, R19, 0x4, R12 ;  /* 0x00000004130e7825 */ /* 0x002fc400078e000c */
[----:B------:R1:W3:Y:S01]  /*0a90*/  LDG.E R11, desc[UR4][R10.64] ;  /* 0x000000040a0b7981 */ /* 0x0002e2000c1e1900 */
[----:B0-----:R-:W-:Y:S01]  /*0aa0*/  IADD3 R22, PT, PT, R19, 0x2, RZ ;  /* 0x0000000213167810 */ /* 0x001fe20007ffe0ff */
[----:B------:R-:W-:Y:S02]  /*0ab0*/  IMAD.WIDE.U32 R20, R21, 0x4, R16 ;  /* 0x0000000415147825 */ /* 0x000fe400078e0010 */
[----:B------:R0:W2:Y:S02]  /*0ac0*/  LDG.E R26, desc[UR4][R14.64] ;  /* 0x000000040e1a7981 */ /* 0x0000a4000c1e1900 */
[----:B----4-:R-:W-:Y:S01]  /*0ad0*/  IMAD.WIDE.U32 R28, R18, 0x4, R12 ;  /* 0x00000004121c7825 */ /* 0x010fe200078e000c */
[C---:B------:R-:W-:Y:S01]  /*0ae0*/  IADD3 R18, PT, PT, R19.reuse, 0x4, RZ ;  /* 0x0000000413127810 */ /* 0x040fe20007ffe0ff */
[----:B------:R-:W4:Y:S01]  /*0af0*/  LDG.E R21, desc[UR4][R20.64] ;  /* 0x0000000414157981 */ /* 0x000f22000c1e1900 */
[----:B-1----:R-:W-:Y:S01]  /*0b00*/  IADD3 R10, PT, PT, R19, 0x3, RZ ;  /* 0x00000003130a7810 */ /* 0x002fe20007ffe0ff */
[----:B------:R-:W-:-:S02]  /*0b10*/  IMAD.WIDE.U32 R8, R9, 0x4, R16 ;  /* 0x0000000409087825 */ /* 0x000fc400078e0010 */
[----:B------:R1:W3:Y:S02]  /*0b20*/  LDG.E R24, desc[UR4][R28.64] ;  /* 0x000000041c187981 */ /* 0x0002e4000c1e1900 */
[--C-:B0-----:R-:W-:Y:S02]  /*0b30*/  IMAD.WIDE.U32 R14, R22, 0x4, R12.reuse ;  /* 0x00000004160e7825 */ /* 0x101fe400078e000c */
[----:B------:R0:W4:Y:S04]  /*0b40*/  LDG.E R9, desc[UR4][R8.64] ;  /* 0x0000000408097981 */ /* 0x000128000c1e1900 */
[----:B------:R0:W4:Y:S01]  /*0b50*/  LDG.E R22, desc[UR4][R14.64] ;  /* 0x000000040e167981 */ /* 0x000122000c1e1900 */
[----:B-1----:R-:W-:Y:S01]  /*0b60*/  IMAD.WIDE.U32 R28, R10, 0x4, R12 ;  /* 0x000000040a1c7825 */ /* 0x002fe200078e000c */
[----:B0-----:R-:W-:-:S04]  /*0b70*/  IADD3 R8, PT, PT, R19, 0x5, RZ ;  /* 0x0000000513087810 */ /* 0x001fc80007ffe0ff */
[----:B------:R0:W4:Y:S01]  /*0b80*/  LDG.E R20, desc[UR4][R28.64] ;  /* 0x000000041c147981 */ /* 0x000122000c1e1900 */
[--C-:B------:R-:W-:Y:S01]  /*0b90*/  IMAD.WIDE.U32 R14, R18, 0x4, R12.reuse ;  /* 0x00000004120e7825 */ /* 0x100fe200078e000c */
[C---:B------:R-:W-:Y:S02]  /*0ba0*/  IADD3 R18, PT, PT, R27.reuse, 0x6, RZ ;  /* 0x000000061b127810 */ /* 0x040fe40007ffe0ff */
[----:B------:R-:W-:Y:S02]  /*0bb0*/  IADD3 R27, PT, PT, R27, 0x7, RZ ;  /* 0x000000071b1b7810 */ /* 0x000fe40007ffe0ff */
[----:B------:R1:W4:Y:S01]  /*0bc0*/  LDG.E R10, desc[UR4][R14.64] ;  /* 0x000000040e0a7981 */ /* 0x000322000c1e1900 */
[----:B0-----:R-:W-:-:S05]  /*0bd0*/  IMAD.WIDE.U32 R28, R8, 0x4, R12 ;  /* 0x00000004081c7825 */ /* 0x001fca00078e000c */
[----:B------:R-:W4:Y:S01]  /*0be0*/  LDG.E R8, desc[UR4][R28.64] ;  /* 0x000000041c087981 */ /* 0x000f22000c1e1900 */
[----:B-1----:R-:W-:Y:S01]  /*0bf0*/  IMAD.WIDE.U32 R14, R18, 0x4, R16 ;  /* 0x00000004120e7825 */ /* 0x002fe200078e0010 */
[----:B------:R-:W-:-:S03]  /*0c00*/  IADD3 R18, PT, PT, R19, 0x6, RZ ;  /* 0x0000000613127810 */ /* 0x000fc60007ffe0ff */
[----:B------:R-:W-:Y:S02]  /*0c10*/  IMAD.WIDE.U32 R16, R27, 0x4, R16 ;  /* 0x000000041b107825 */ /* 0x000fe400078e0010 */
[----:B------:R0:W4:Y:S04]  /*0c20*/  LDG.E R27, desc[UR4][R14.64] ;  /* 0x000000040e1b7981 */ /* 0x000128000c1e1900 */
[----:B------:R-:W4:Y:S01]  /*0c30*/  LDG.E R16, desc[UR4][R16.64] ;  /* 0x0000000410107981 */ /* 0x000f22000c1e1900 */
[----:B0-----:R-:W-:Y:S01]  /*0c40*/  IADD3 R15, PT, PT, R19, 0x7, RZ ;  /* 0x00000007130f7810 */ /* 0x001fe20007ffe0ff */
[----:B------:R-:W-:-:S04]  /*0c50*/  IMAD.WIDE.U32 R18, R18, 0x4, R12 ;  /* 0x0000000412127825 */ /* 0x000fc800078e000c */
[----:B------:R-:W-:Y:S02]  /*0c60*/  IMAD.WIDE.U32 R12, R15, 0x4, R12 ;  /* 0x000000040f0c7825 */ /* 0x000fe400078e000c */
[----:B------:R-:W4:Y:S04]  /*0c70*/  LDG.E R18, desc[UR4][R18.64] ;  /* 0x0000000412127981 */ /* 0x000f28000c1e1900 */
[----:B------:R-:W4:Y:S01]  /*0c80*/  LDG.E R12, desc[UR4][R12.64] ;  /* 0x000000040c0c7981 */ /* 0x000f22000c1e1900 */
[----:B------:R-:W-:Y:S01]  /*0c90*/  IADD3 R5, PT, PT, R5, 0x8, RZ ;  /* 0x0000000805057810 */ /* 0x000fe20007ffe0ff */
[----:B--2--5:R-:W-:-:S04]  /*0ca0*/  FFMA R26, R25, R26, R6 ;  /* 0x0000001a191a7223 */ /* 0x024fc80000000006 */
[----:B---3--:R-:W-:-:S04]  /*0cb0*/  FFMA R24, R23, R24, R26 ;  /* 0x0000001817187223 */ /* 0x008fc8000000001a */
[----:B----4-:R-:W-:-:S04]  /*0cc0*/  FFMA R22, R21, R22, R24 ;  /* 0x0000001615167223 */ /* 0x010fc80000000018 */
[----:B------:R-:W-:-:S04]  /*0cd0*/  FFMA R20, R11, R20, R22 ;  /* 0x000000140b147223 */ /* 0x000fc80000000016 */
[----:B------:R-:W-:-:S04]  /*0ce0*/  FFMA R10, R9, R10, R20 ;  /* 0x0000000a090a7223 */ /* 0x000fc80000000014 */
[----:B------:R-:W-:-:S04]  /*0cf0*/  FFMA R8, R7, R8, R10 ;  /* 0x0000000807087223 */ /* 0x000fc8000000000a */
[----:B------:R-:W-:-:S04]  /*0d00*/  FFMA R27, R27, R18, R8 ;  /* 0x000000121b1b7223 */ /* 0x000fc80000000008 */
[----:B------:R-:W-:-:S07]  /*0d10*/  FFMA R6, R16, R12, R27 ;  /* 0x0000000c10067223 */ /* 0x000fce000000001b */
.L_x_132:
[----:B------:R-:W-:Y:S05]  /*0d20*/  @!P1 BRA `(.L_x_129) ;  /* 0x0000000000cc9947 */ /* 0x000fea0003800000 */
[----:B------:R-:W-:Y:S02]  /*0d30*/  ISETP.GE.U32.AND P0, PT, R2, 0x4, PT ;  /* 0x000000040200780c */ /* 0x000fe40003f06070 */
[----:B------:R-:W-:-:S04]  /*0d40*/  LOP3.LUT R7, R4, 0x3, RZ, 0xc0, !PT ;  /* 0x0000000304077812 */ /* 0x000fc800078ec0ff */
[----:B------:R-:W-:-:S07]  /*0d50*/  ISETP.NE.AND P1, PT, R7, RZ, PT ;  /* 0x000000ff0700720c */ /* 0x000fce0003f25270 */
[----:B------:R-:W-:Y:S06]  /*0d60*/  @!P0 BRA `(.L_x_133) ;  /* 0x00000000007c8947 */ /* 0x000fec0003800000 */
[----:B------:R-:W0:Y:S01]  /*0d70*/  LDC.64 R10, c[0x0][0x390] ;  /* 0x0000e400ff0a7b82 */ /* 0x000e220000000a00 */
[-CC-:B------:R-:W-:Y:S02]  /*0d80*/  IMAD R13, R3, R4.reuse, R5.reuse ;  /* 0x00000004030d7224 */ /* 0x180fe400078e0205 */
[----:B------:R-:W-:-:S03]  /*0d90*/  IMAD R15, R0, R4, R5 ;  /* 0x00000004000f7224 */ /* 0x000fc600078e0205 */
[----:B------:R-:W-:Y:S02]  /*0da0*/  IADD3 R23, PT, PT, R13, 0x1, RZ ;  /* 0x000000010d177810 */ /* 0x000fe40007ffe0ff */
[----:B------:R-:W1:Y:S01]  /*0db0*/  LDC.64 R8, c[0x0][0x3a0] ;  /* 0x0000e800ff087b82 */ /* 0x000e620000000a00 */
[----:B------:R-:W-:Y:S02]  /*0dc0*/  IADD3 R17, PT, PT, R15, 0x1, RZ ;  /* 0x000000010f117810 */ /* 0x000fe40007ffe0ff */
[----:B------:R-:W-:Y:S02]  /*0dd0*/  IADD3 R25, PT, PT, R13, 0x2, RZ ;  /* 0x000000020d197810 */ /* 0x000fe40007ffe0ff */
[----:B------:R-:W-:Y:S02]  /*0de0*/  IADD3 R27, PT, PT, R15, 0x2, RZ ;  /* 0x000000020f1b7810 */ /* 0x000fe40007ffe0ff */
[C---:B------:R-:W-:Y:S01]  /*0df0*/  IADD3 R29, PT, PT, R13.reuse, 0x3, RZ ;  /* 0x000000030d1d7810 */ /* 0x040fe20007ffe0ff */
[----:B0-----:R-:W-:-:S04]  /*0e00*/  IMAD.WIDE.U32 R20, R13, 0x4, R10 ;  /* 0x000000040d147825 */ /* 0x001fc800078e000a */
[----:B------:R-:W-:Y:S02]  /*0e10*/  IMAD.WIDE.U32 R22, R23, 0x4, R10 ;  /* 0x0000000417167825 */ /* 0x000fe400078e000a */
[----:B------:R-:W2:Y:S02]  /*0e20*/  LDG.E R21, desc[UR4][R20.64] ;  /* 0x0000000414157981 */ /* 0x000ea4000c1e1900 */
[--C-:B-1----:R-:W-:Y:S02]  /*0e30*/  IMAD.WIDE.U32 R18, R15, 0x4, R8.reuse ;  /* 0x000000040f127825 */ /* 0x102fe400078e0008 */
[----:B------:R-:W3:Y:S02]  /*0e40*/  LDG.E R22, desc[UR4][R22.64] ;  /* 0x0000000416167981 */ /* 0x000ee4000c1e1900 */
[----:B------:R-:W-:Y:S02]  /*0e50*/  IMAD.WIDE.U32 R16, R17, 0x4, R8 ;  /* 0x0000000411107825 */ /* 0x000fe400078e0008 */
[----:B------:R-:W2:Y:S02]  /*0e60*/  LDG.E R18, desc[UR4][R18.64] ;  /* 0x0000000412127981 */ /* 0x000ea4000c1e1900 */
[----:B------:R-:W-:Y:S01]  /*0e70*/  IMAD.WIDE.U32 R12, R25, 0x4, R10 ;  /* 0x00000004190c7825 */ /* 0x000fe200078e000a */
[----:B------:R-:W-:Y:S01]  /*0e80*/  IADD3 R25, PT, PT, R15, 0x3, RZ ;  /* 0x000000030f197810 */ /* 0x000fe20007ffe0ff */
[----:B------:R-:W3:Y:S02]  /*0e90*/  LDG.E R16, desc[UR4][R16.64] ;  /* 0x0000000410107981 */ /* 0x000ee4000c1e1900 */
[----:B------:R-:W-:-:S02]  /*0ea0*/  IMAD.WIDE.U32 R14, R27, 0x4, R8 ;  /* 0x000000041b0e7825 */ /* 0x000fc400078e0008 */
[----:B------:R-:W4:Y:S02]  /*0eb0*/  LDG.E R12, desc[UR4][R12.64] ;  /* 0x000000040c0c7981 */ /* 0x000f24000c1e1900 */
[----:B------:R-:W-:Y:S02]  /*0ec0*/  IMAD.WIDE.U32 R10, R29, 0x4, R10 ;  /* 0x000000041d0a7825 */ /* 0x000fe400078e000a */
[----:B------:R-:W4:Y:S02]  /*0ed0*/  LDG.E R14, desc[UR4][R14.64] ;  /* 0x000000040e0e7981 */ /* 0x000f24000c1e1900 */
[----:B------:R-:W-:Y:S02]  /*0ee0*/  IMAD.WIDE.U32 R8, R25, 0x4, R8 ;  /* 0x0000000419087825 */ /* 0x000fe400078e0008 */
[----:B------:R-:W4:Y:S04]  /*0ef0*/  LDG.E R10, desc[UR4][R10.64] ;  /* 0x000000040a0a7981 */ /* 0x000f28000c1e1900 */
[----:B------:R-:W4:Y:S01]  /*0f00*/  LDG.E R8, desc[UR4][R8.64] ;  /* 0x0000000408087981 */ /* 0x000f22000c1e1900 */
[----:B------:R-:W-:Y:S01]  /*0f10*/  IADD3 R5, PT, PT, R5, 0x4, RZ ;  /* 0x0000000405057810 */ /* 0x000fe20007ffe0ff */
[----:B--2--5:R-:W-:-:S04]  /*0f20*/  FFMA R21, R21, R18, R6 ;  /* 0x0000001215157223 */ /* 0x024fc80000000006 */
[----:B---3--:R-:W-:-:S04]  /*0f30*/  FFMA R21, R22, R16, R21 ;  /* 0x0000001016157223 */ /* 0x008fc80000000015 */
[----:B----4-:R-:W-:-:S04]  /*0f40*/  FFMA R21, R12, R14, R21 ;  /* 0x0000000e0c157223 */ /* 0x010fc80000000015 */
[----:B------:R-:W-:-:S07]  /*0f50*/  FFMA R6, R10, R8, R21 ;  /* 0x000000080a067223 */ /* 0x000fce0000000015 */
.L_x_133:
[----:B------:R-:W-:Y:S05]  /*0f60*/  @!P1 BRA `(.L_x_129) ;  /* 0x00000000003c9947 */ /* 0x000fea0003800000 */
[----:B------:R-:W0:Y:S01]  /*0f70*/  LDC.64 R8, c[0x0][0x390] ;  /* 0x0000e400ff087b82 */ /* 0x000e220000000a00 */
[-CC-:B------:R-:W-:Y:S01]  /*0f80*/  IMAD R15, R0, R4.reuse, R5.reuse ;  /* 0x00000004000f7224 */ /* 0x180fe200078e0205 */
[----:B------:R-:W-:Y:S01]  /*0f90*/  IADD3 R7, PT, PT, -R7, RZ, RZ ;  /* 0x000000ff07077210 */ /* 0x000fe20007ffe1ff */
[----:B------:R-:W-:-:S05]  /*0fa0*/  IMAD R17, R3, R4, R5 ;  /* 0x0000000403117224 */ /* 0x000fca00078e0205 */
[----:B------:R-:W1:Y:S02]  /*0fb0*/  LDC.64 R10, c[0x0][0x3a0] ;  /* 0x0000e800ff0a7b82 */ /* 0x000e640000000a00 */
.L_x_134:
[----:B0-----:R-:W-:-:S04]  /*0fc0*/  IMAD.WIDE.U32 R4, R17, 0x4, R8 ;  /* 0x0000000411047825 */ /* 0x001fc800078e0008 */
[----:B-1----:R-:W-:Y:S02]  /*0fd0*/  IMAD.WIDE.U32 R12, R15, 0x4, R10 ;  /* 0x000000040f0c7825 */ /* 0x002fe400078e000a */
[----:B------:R-:W2:Y:S04]  /*0fe0*/  LDG.E R5, desc[UR4][R4.64] ;  /* 0x0000000404057981 */ /* 0x000ea8000c1e1900 */
[----:B------:R-:W2:Y:S01]  /*0ff0*/  LDG.E R12, desc[UR4][R12.64] ;  /* 0x000000040c0c7981 */ /* 0x000ea2000c1e1900 */
[----:B------:R-:W-:Y:S02]  /*1000*/  IADD3 R7, PT, PT, R7, 0x1, RZ ;  /* 0x0000000107077810 */ /* 0x000fe40007ffe0ff */
[----:B------:R-:W-:Y:S02]  /*1010*/  IADD3 R15, PT, PT, R15, 0x1, RZ ;  /* 0x000000010f0f7810 */ /* 0x000fe40007ffe0ff */
[----:B------:R-:W-:-:S02]  /*1020*/  ISETP.NE.AND P0, PT, R7, RZ, PT ;  /* 0x000000ff0700720c */ /* 0x000fc40003f05270 */
[----:B------:R-:W-:Y:S01]  /*1030*/  IADD3 R17, PT, PT, R17, 0x1, RZ ;  /* 0x0000000111117810 */ /* 0x000fe20007ffe0ff */
[----:B--2--5:R-:W-:-:S10]  /*1040*/  FFMA R6, R5, R12, R6 ;  /* 0x0000000c05067223 */ /* 0x024fd40000000006 */
[----:B------:R-:W-:Y:S05]  /*1050*/  @P0 BRA `(.L_x_134) ;  /* 0xfffffffc00d80947 */ /* 0x000fea000383ffff */
.L_x_129:
[----:B------:R-:W1:Y:S01]  /*1060*/  LDC.64 R4, c[0x0][0x3a8] ;  /* 0x0000ea00ff047b82 */ /* 0x000e620000000a00 */
[----:B------:R-:W-:-:S04]  /*1070*/  IMAD R3, R0, UR7, R3 ;  /* 0x0000000700037c24 */ /* 0x000fc8000f8e0203 */
[----:B-1----:R-:W-:-:S05]  /*1080*/  IMAD.WIDE.U32 R2, R3, 0x4, R4 ;  /* 0x0000000403027825 */ /* 0x002fca00078e0004 */
[----:B-----5:R-:W-:Y:S01]  /*1090*/  STG.E desc[UR4][R2.64], R6 ;  /* 0x0000000602007986 */ /* 0x020fe2000c101904 */
[----:B------:R-:W-:Y:S05]  /*10a0*/  EXIT ;  /* 0x000000000000794d */ /* 0x000fea0003800000 */
.L_x_135:
        /* <DEDUP_REMOVED lines=13> */
.L_x_147:


//--------------------- .nv.shared.reserved.0     --------------------------
	.section	.nv.shared.reserved.0,"aw",@nobits
	.weak		__nv_reservedSMEM_offset_0_alias
	.size		__nv_reservedSMEM_offset_0_alias, 0, 64
	.other		__nv_reservedSMEM_offset_0_alias,@"STO_CUDA_RESERVED_SHARED STV_DEFAULT"
__nv_reservedSMEM_offset_0_alias:
	.zero		0
	.zero		64


//--------------------- .nv.constant0._Z18update_params_cudaiPfS_S_S_fffffi --------------------------
	.section	.nv.constant0._Z18update_params_cudaiPfS_S_S_fffffi,"a",@progbits
	.sectionflags	@""
	.align	4
.nv.constant0._Z18update_params_cudaiPfS_S_S_fffffi:
	.zero		960


//--------------------- .nv.constant0._Z34crossentropy_softmax_backward_cudaPfS_S_PKiii --------------------------
	.section	.nv.constant0._Z34crossentropy_softmax_backward_cudaPfS_S_PKiii,"a",@progbits
	.sectionflags	@""
	.align	4
.nv.constant0._Z34crossentropy_softmax_backward_cudaPfS_S_PKiii:
	.zero		936


//--------------------- .nv.constant0._Z25crossentropy_forward_cudaPfS_PKiii --------------------------
	.section	.nv.constant0._Z25crossentropy_forward_cudaPfS_PKiii,"a",@progbits
	.sectionflags	@""
	.align	4
.nv.constant0._Z25crossentropy_forward_cudaPfS_PKiii:
	.zero		928


//--------------------- .nv.constant0._Z20softmax_forward_cudaPfS_ii --------------------------
	.section	.nv.constant0._Z20softmax_forward_cudaPfS_ii,"a",@progbits
	.sectionflags	@""
	.align	4
.nv.constant0._Z20softmax_forward_cudaPfS_ii:
	.zero		920


//--------------------- .nv.constant0._Z18relu_backward_cudaPfPKfS1_ii --------------------------
	.section	.nv.constant0._Z18relu_backward_cudaPfPKfS1_ii,"a",@progbits
	.sectionflags	@""
	.align	4
.nv.constant0._Z18relu_backward_cudaPfPKfS1_ii:
	.zero		928


//--------------------- .nv.constant0._Z17relu_forward_cudaiiPKfPf --------------------------
	.section	.nv.constant0._Z17relu_forward_cudaiiPKfPf,"a",@progbits
	.sectionflags	@""
	.align	4
.nv.constant0._Z17relu_forward_cudaiiPKfPf:
	.zero		920


//--------------------- .nv.constant0._Z21dweight_backward_cudaPfS_PKfS1_iii --------------------------
	.section	.nv.constant0._Z21dweight_backward_cudaPfS_PKfS1_iii,"a",@progbits
	.sectionflags	@""
	.align	4
.nv.constant0._Z21dweight_backward_cudaPfS_PKfS1_iii:
	.zero		940


//--------------------- .nv.constant0._Z18dinp_backward_cudaPfPKfS1_iii --------------------------
	.section	.nv.constant0._Z18dinp_backward_cudaPfPKfS1_iii,"a",@progbits
	.sectionflags	@""
	.align	4
.nv.constant0._Z18dinp_backward_cudaPfPKfS1_iii:
	.zero		932


//--------------------- .nv.constant0._Z19linear_forward_cudaiiiPKfS0_S0_Pf --------------------------
	.section	.nv.constant0._Z19linear_forward_cudaiiiPKfS0_S0_Pf,"a",@progbits
	.sectionflags	@""
	.align	4
.nv.constant0._Z19linear_forward_cudaiiiPKfS0_S0_Pf:
	.zero		944


//--------------------- SYMBOLS --------------------------

	.type		.nv.reservedSmem.offset0,@object
	.size		.nv.reservedSmem.offset0,0x4
